//
// Generated by NVIDIA NVVM Compiler
//
// Compiler Build ID: CL-36424714
// Cuda compilation tools, release 13.0, V13.0.88
// Based on NVVM 20.0.0
//

.version 9.0
.target sm_100
.address_size 64

	// .globl	_Z6stressPfS_i

.visible .entry _Z6stressPfS_i(
	.param .u64 .ptr .align 1 _Z6stressPfS_i_param_0,
	.param .u64 .ptr .align 1 _Z6stressPfS_i_param_1,
	.param .u32 _Z6stressPfS_i_param_2
)
{
	.reg .pred 	%p<8>;
	.reg .b16 	%rs<9>;
	.reg .b32 	%r<27>;
	.reg .b32 	%f<173>;
	.reg .b64 	%rd<12>;

	ld.param.u64 	%rd6, [_Z6stressPfS_i_param_0];
	cvta.to.global.u64 	%rd7, %rd6;
	mov.u32 	%r9, %ctaid.y;
	mov.u32 	%r10, %ntid.y;
	mov.u32 	%r11, %tid.y;
	mad.lo.s32 	%r12, %r9, %r10, %r11;
	mov.u32 	%r13, %ntid.x;
	mov.u32 	%r14, %nctaid.x;
	mul.lo.s32 	%r15, %r14, %r13;
	mov.u32 	%r16, %ctaid.x;
	mov.u32 	%r17, %tid.x;
	mad.lo.s32 	%r18, %r16, %r13, %r17;
	mad.lo.s32 	%r19, %r15, %r12, %r18;
	mul.lo.s32 	%r20, %r19, 3;
	cvt.rn.f32.u32 	%f50, %r18;
	fma.rn.f32 	%f1, %f50, 0f3D800000, 0fC1000000;
	cvt.rn.f32.u32 	%f51, %r12;
	fma.rn.f32 	%f2, %f51, 0f3D800000, 0fC1000000;
	cvt.rn.f32.u32 	%f52, %r9;
	fma.rn.f32 	%f3, %f52, 0fBB000000, 0f3F800000;
	mul.wide.s32 	%rd8, %r20, 4;
	add.s64 	%rd1, %rd7, %rd8;
	ld.global.f32 	%f160, [%rd1+8];
	ld.global.f32 	%f161, [%rd1+4];
	ld.global.f32 	%f162, [%rd1];
$L__BB0_1:
	mov.b32 	%r24, 0;
$L__BB0_2:
	cvt.rn.f32.u32 	%f53, %r24;
	add.f32 	%f54, %f53, 0fC1200000;
	mul.f32 	%f55, %f54, 0f3DCCCCCD;
	div.rn.f32 	%f56, %f55, 0f41A00000;
	add.f32 	%f15, %f1, %f56;
	mov.b32 	%r25, 0;
$L__BB0_3:
	ld.param.u32 	%r23, [_Z6stressPfS_i_param_2];
	ld.param.u64 	%rd10, [_Z6stressPfS_i_param_1];
	cvta.to.global.u64 	%rd9, %rd10;
	add.s64 	%rd11, %rd9, 12;
	neg.s32 	%r26, %r23;
	cvt.rn.f32.u32 	%f58, %r25;
	add.f32 	%f59, %f58, 0fC1200000;
	mul.f32 	%f60, %f59, 0f3DCCCCCD;
	div.rn.f32 	%f61, %f60, 0f41A00000;
	add.f32 	%f20, %f2, %f61;
	mov.f32 	%f165, 0f3F800000;
	mov.b16 	%rs7, 0;
	mov.f32 	%f166, %f3;
	mov.f32 	%f167, %f3;
$L__BB0_4:
	ld.global.f32 	%f25, [%rd11+-12];
	ld.global.f32 	%f26, [%rd11+-8];
	ld.global.f32 	%f27, [%rd11+-4];
	ld.global.f32 	%f63, [%rd11];
	ld.global.f32 	%f28, [%rd11+4];
	ld.global.f32 	%f29, [%rd11+8];
	ld.global.f32 	%f30, [%rd11+12];
	mov.f32 	%f168, 0f00000000;
	sub.f32 	%f64, %f168, %f25;
	sub.f32 	%f65, %f168, %f26;
	mul.f32 	%f66, %f20, %f65;
	fma.rn.f32 	%f67, %f15, %f64, %f66;
	mov.f32 	%f68, 0f3F800000;
	sub.f32 	%f69, %f68, %f27;
	fma.rn.f32 	%f70, %f69, 0fC2480000, %f67;
	add.f32 	%f31, %f70, %f70;
	fma.rn.f32 	%f71, %f25, %f25, 0f00000000;
	add.f32 	%f72, %f71, 0f00000000;
	fma.rn.f32 	%f73, %f26, %f26, %f72;
	add.f32 	%f74, %f73, 0f3F800000;
	fma.rn.f32 	%f75, %f27, %f27, %f74;
	mul.f32 	%f76, %f25, 0f00000000;
	sub.f32 	%f77, %f75, %f76;
	mul.f32 	%f78, %f26, 0f00000000;
	sub.f32 	%f79, %f77, %f78;
	add.f32 	%f80, %f27, %f27;
	sub.f32 	%f81, %f79, %f80;
	mul.f32 	%f82, %f63, %f63;
	sub.f32 	%f83, %f81, %f82;
	mul.f32 	%f84, %f20, %f20;
	fma.rn.f32 	%f85, %f15, %f15, %f84;
	add.f32 	%f86, %f85, 0f451C4000;
	mul.f32 	%f87, %f86, 0fC0800000;
	mul.f32 	%f88, %f87, %f83;
	fma.rn.f32 	%f32, %f31, %f31, %f88;
	setp.lt.f32 	%p1, %f32, 0f00000000;
	@%p1 bra 	$L__BB0_6;
	neg.f32 	%f89, %f31;
	sqrt.rn.f32 	%f90, %f32;
	sub.f32 	%f91, %f89, %f90;
	add.f32 	%f95, %f86, %f86;
	div.rn.f32 	%f168, %f91, %f95;
$L__BB0_6:
	setp.leu.f32 	%p2, %f168, 0f00000000;
	@%p2 bra 	$L__BB0_9;
	and.b16  	%rs5, %rs7, 255;
	setp.eq.s16 	%p3, %rs5, 0;
	selp.f32 	%f172, %f168, %f172, %p3;
	setp.gtu.f32 	%p4, %f168, %f172;
	mov.b16 	%rs7, 1;
	@%p4 bra 	$L__BB0_9;
	fma.rn.f32 	%f96, %f15, %f168, 0f00000000;
	sub.f32 	%f97, %f96, %f25;
	fma.rn.f32 	%f98, %f20, %f168, 0f00000000;
	sub.f32 	%f99, %f98, %f26;
	fma.rn.f32 	%f100, %f168, 0fC2480000, 0f3F800000;
	sub.f32 	%f101, %f100, %f27;
	mul.f32 	%f102, %f99, %f99;
	fma.rn.f32 	%f103, %f97, %f97, %f102;
	fma.rn.f32 	%f104, %f101, %f101, %f103;
	sqrt.rn.f32 	%f105, %f104;
	div.rn.f32 	%f106, %f97, %f105;
	mul.f32 	%f107, %f106, %f106;
	fma.rn.f32 	%f108, %f99, %f99, %f107;
	fma.rn.f32 	%f109, %f101, %f101, %f108;
	sqrt.rn.f32 	%f110, %f109;
	div.rn.f32 	%f111, %f99, %f110;
	mul.f32 	%f112, %f111, %f111;
	fma.rn.f32 	%f113, %f106, %f106, %f112;
	fma.rn.f32 	%f114, %f101, %f101, %f113;
	sqrt.rn.f32 	%f115, %f114;
	div.rn.f32 	%f116, %f101, %f115;
	mov.f32 	%f117, 0f41200000;
	sub.f32 	%f118, %f117, %f106;
	mov.f32 	%f119, 0f40C00000;
	sub.f32 	%f120, %f119, %f111;
	mov.f32 	%f121, 0f00000000;
	sub.f32 	%f122, %f121, %f116;
	mul.f32 	%f123, %f120, %f120;
	fma.rn.f32 	%f124, %f118, %f118, %f123;
	fma.rn.f32 	%f125, %f122, %f122, %f124;
	sqrt.rn.f32 	%f126, %f125;
	div.rn.f32 	%f127, %f118, %f126;
	mul.f32 	%f128, %f127, %f127;
	fma.rn.f32 	%f129, %f120, %f120, %f128;
	fma.rn.f32 	%f130, %f122, %f122, %f129;
	sqrt.rn.f32 	%f131, %f130;
	div.rn.f32 	%f132, %f120, %f131;
	mul.f32 	%f133, %f132, %f132;
	fma.rn.f32 	%f134, %f127, %f127, %f133;
	fma.rn.f32 	%f135, %f122, %f122, %f134;
	sqrt.rn.f32 	%f136, %f135;
	div.rn.f32 	%f137, %f122, %f136;
	mul.f32 	%f138, %f111, %f132;
	fma.rn.f32 	%f139, %f106, %f127, %f138;
	fma.rn.f32 	%f140, %f116, %f137, %f139;
	add.f32 	%f141, %f140, 0fBF800000;
	mul.f32 	%f142, %f141, 0fBF000000;
	mul.f32 	%f167, %f28, %f142;
	mul.f32 	%f166, %f29, %f142;
	mul.f32 	%f165, %f30, %f142;
	mov.f32 	%f172, %f168;
$L__BB0_9:
	add.s32 	%r26, %r26, 1;
	setp.ne.s32 	%p5, %r26, 0;
	add.s64 	%rd11, %rd11, 28;
	@%p5 bra 	$L__BB0_4;
	add.f32 	%f162, %f167, %f162;
	st.global.f32 	[%rd1], %f162;
	add.f32 	%f161, %f166, %f161;
	st.global.f32 	[%rd1+4], %f161;
	add.f32 	%f160, %f165, %f160;
	st.global.f32 	[%rd1+8], %f160;
	add.s32 	%r25, %r25, 1;
	setp.ne.s32 	%p6, %r25, 21;
	@%p6 bra 	$L__BB0_3;
	add.s32 	%r24, %r24, 1;
	setp.ne.s32 	%p7, %r24, 21;
	@%p7 bra 	$L__BB0_2;
	div.rn.f32 	%f143, %f162, 0f43C80000;
	min.f32 	%f144, %f143, 0f3F800000;
	max.f32 	%f145, %f144, 0f00000000;
	mul.f32 	%f162, %f145, 0f437F0000;
	st.global.f32 	[%rd1], %f162;
	div.rn.f32 	%f146, %f161, 0f43C80000;
	min.f32 	%f147, %f146, 0f3F800000;
	max.f32 	%f148, %f147, 0f00000000;
	mul.f32 	%f161, %f148, 0f437F0000;
	st.global.f32 	[%rd1+4], %f161;
	div.rn.f32 	%f149, %f160, 0f43C80000;
	min.f32 	%f150, %f149, 0f3F800000;
	max.f32 	%f151, %f150, 0f00000000;
	mul.f32 	%f160, %f151, 0f437F0000;
	st.global.f32 	[%rd1+8], %f160;
	bra.uni 	$L__BB0_1;

}


// ===== COMPILED SASS (sm_100) =====

	.target	sm_100

	.elftype	@"ET_EXEC"


//--------------------- .note.nv.tkinfo           --------------------------
	.section	.note.nv.tkinfo,"",@"SHT_NOTE"
	.sectionflags	@"SHF_NOTE_NV_TKINFO"
	.tkinfo
        /*0018*/ 	.word	0x00000002
        /*0030*/ 	.string	""
        /*0030*/ 	.string	"ptxas"
        /*0030*/ 	.string	"Cuda compilation tools, release 13.0, V13.0.88"
        /*0030*/ 	.string	"Build cuda_13.0.r13.0/compiler.36424714_0"
        /*0030*/ 	.string	"-arch sm_100 -m 64 "



//--------------------- .note.nv.cuinfo           --------------------------
	.section	.note.nv.cuinfo,"",@"SHT_NOTE"
	.sectionflags	@"SHF_NOTE_NV_CUINFO"
        /*0018*/ 	.short	0x0002
        /*001a*/ 	.short	0x0064
        /*001c*/ 	.short	0x0082
	.zero		2


//--------------------- .nv.info                  --------------------------
	.section	.nv.info,"",@"SHT_CUDA_INFO"
	.align	4


	//----- nvinfo : EIATTR_REGCOUNT
	.align		4
        /*0000*/ 	.byte	0x04, 0x2f
        /*0002*/ 	.short	(.L_1 - .L_0)
	.align		4
.L_0:
        /*0004*/ 	.word	index@(_Z6stressPfS_i)
        /*0008*/ 	.word	0x00000027


	//----- nvinfo : EIATTR_FRAME_SIZE
	.align		4
.L_1:
        /*000c*/ 	.byte	0x04, 0x11
        /*000e*/ 	.short	(.L_3 - .L_2)
	.align		4
.L_2:
        /*0010*/ 	.word	index@($__internal_1_$__cuda_sm3x_div_rn_noftz_f32_slowpath)
        /*0014*/ 	.word	0x00000000


	//----- nvinfo : EIATTR_FRAME_SIZE
	.align		4
.L_3:
        /*0018*/ 	.byte	0x04, 0x11
        /*001a*/ 	.short	(.L_5 - .L_4)
	.align		4
.L_4:
        /*001c*/ 	.word	index@($__internal_0_$__cuda_sm20_sqrt_rn_f32_slowpath)
        /*0020*/ 	.word	0x00000000


	//----- nvinfo : EIATTR_FRAME_SIZE
	.align		4
.L_5:
        /*0024*/ 	.byte	0x04, 0x11
        /*0026*/ 	.short	(.L_7 - .L_6)
	.align		4
.L_6:
        /*0028*/ 	.word	index@(_Z6stressPfS_i)
        /*002c*/ 	.word	0x00000000


	//----- nvinfo : EIATTR_MIN_STACK_SIZE
	.align		4
.L_7:
        /*0030*/ 	.byte	0x04, 0x12
        /*0032*/ 	.short	(.L_9 - .L_8)
	.align		4
.L_8:
        /*0034*/ 	.word	index@(_Z6stressPfS_i)
        /*0038*/ 	.word	0x00000000
.L_9:


//--------------------- .nv.compat                --------------------------
	.section	.nv.compat,"",@"SHT_CUDA_COMPAT_INFO"
	.align	4
        /*0000*/ 	.byte	0x02, 0x09, 0x00, 0x00, 0x02, 0x02, 0x01, 0x00, 0x02, 0x05, 0x05, 0x00, 0x03, 0x07, 0x01, 0x01
        /*0010*/ 	.byte	0x02, 0x03, 0x00, 0x00, 0x02, 0x06, 0x01, 0x00, 0x04, 0x0b, 0x08, 0x00, 0x01, 0x00, 0x00, 0x00
        /*0020*/ 	.byte	0x00, 0x00, 0x00, 0x00


//--------------------- .nv.info._Z6stressPfS_i   --------------------------
	.section	.nv.info._Z6stressPfS_i,"",@"SHT_CUDA_INFO"
	.sectionflags	@""
	.align	4


	//----- nvinfo : EIATTR_CUDA_API_VERSION
	.align		4
        /*0000*/ 	.byte	0x04, 0x37
        /*0002*/ 	.short	(.L_11 - .L_10)
.L_10:
        /*0004*/ 	.word	0x00000082


	//----- nvinfo : EIATTR_KPARAM_INFO
	.align		4
.L_11:
        /*0008*/ 	.byte	0x04, 0x17
        /*000a*/ 	.short	(.L_13 - .L_12)
.L_12:
        /*000c*/ 	.word	0x00000000
        /*0010*/ 	.short	0x0002
        /*0012*/ 	.short	0x0010
        /*0014*/ 	.byte	0x00, 0xf0, 0x11, 0x00


	//----- nvinfo : EIATTR_KPARAM_INFO
	.align		4
.L_13:
        /*0018*/ 	.byte	0x04, 0x17
        /*001a*/ 	.short	(.L_15 - .L_14)
.L_14:
        /*001c*/ 	.word	0x00000000
        /*0020*/ 	.short	0x0001
        /*0022*/ 	.short	0x0008
        /*0024*/ 	.byte	0x00, 0xf5, 0x21, 0x00


	//----- nvinfo : EIATTR_KPARAM_INFO
	.align		4
.L_15:
        /*0028*/ 	.byte	0x04, 0x17
        /*002a*/ 	.short	(.L_17 - .L_16)
.L_16:
        /*002c*/ 	.word	0x00000000
        /*0030*/ 	.short	0x0000
        /*0032*/ 	.short	0x0000
        /*0034*/ 	.byte	0x00, 0xf5, 0x21, 0x00


	//----- nvinfo : EIATTR_SPARSE_MMA_MASK
	.align		4
.L_17:
        /*0038*/ 	.byte	0x03, 0x50
        /*003a*/ 	.short	0x0000


	//----- nvinfo : EIATTR_MAXREG_COUNT
	.align		4
        /*003c*/ 	.byte	0x03, 0x1b
        /*003e*/ 	.short	0x00ff


	//----- nvinfo : EIATTR_MERCURY_ISA_VERSION
	.align		4
        /*0040*/ 	.byte	0x03, 0x5f
        /*0042*/ 	.short	0x0101


	//----- nvinfo : EIATTR_VRC_CTA_INIT_COUNT
	.align		4
        /*0044*/ 	.byte	0x02, 0x4a
	.zero		1
	.zero		1


	//----- nvinfo : EIATTR_CRS_STACK_SIZE
	.align		4
        /*0048*/ 	.byte	0x04, 0x1e
        /*004a*/ 	.short	(.L_19 - .L_18)
.L_18:
        /*004c*/ 	.word	0x00000000


	//----- nvinfo : EIATTR_CBANK_PARAM_SIZE
	.align		4
.L_19:
        /*0050*/ 	.byte	0x03, 0x19
        /*0052*/ 	.short	0x0014


	//----- nvinfo : EIATTR_PARAM_CBANK
	.align		4
        /*0054*/ 	.byte	0x04, 0x0a
        /*0056*/ 	.short	(.L_21 - .L_20)
	.align		4
.L_20:
        /*0058*/ 	.word	index@(.nv.constant0._Z6stressPfS_i)
        /*005c*/ 	.short	0x0380
        /*005e*/ 	.short	0x0014


	//----- nvinfo : EIATTR_SW_WAR
	.align		4
.L_21:
        /*0060*/ 	.byte	0x04, 0x36
        /*0062*/ 	.short	(.L_23 - .L_22)
.L_22:
        /*0064*/ 	.word	0x00000008
.L_23:


//--------------------- .nv.callgraph             --------------------------
	.section	.nv.callgraph,"",@"SHT_CUDA_CALLGRAPH"
	.align	4
	.sectionentsize	8
	.align		4
        /*0000*/ 	.word	0x00000000
	.align		4
        /*0004*/ 	.word	0xffffffff
	.align		4
        /*0008*/ 	.word	0x00000000
	.align		4
        /*000c*/ 	.word	0xfffffffe
	.align		4
        /*0010*/ 	.word	0x00000000
	.align		4
        /*0014*/ 	.word	0xfffffffd
	.align		4
        /*0018*/ 	.word	0x00000000
	.align		4
        /*001c*/ 	.word	0xfffffffc


//--------------------- .text._Z6stressPfS_i      --------------------------
	.section	.text._Z6stressPfS_i,"ax",@progbits
	.align	128
        .global         _Z6stressPfS_i
        .type           _Z6stressPfS_i,@function
        .size           _Z6stressPfS_i,(.L_x_65 - _Z6stressPfS_i)
        .other          _Z6stressPfS_i,@"STO_CUDA_ENTRY STV_DEFAULT"
_Z6stressPfS_i:
.text._Z6stressPfS_i:
[----:B------:R-:W-:Y:S01]  /*0000*/  LDC R1, c[0x0][0x37c] ;  /* 0x0000df00ff017b82 */ /* 0x000fe20000000800 */
[----:B------:R-:W0:Y:S07]  /*0010*/  S2R R3, SR_TID.Y ;  /* 0x0000000000037919 */ /* 0x000e2e0000002200 */
[----:B------:R-:W0:Y:S01]  /*0020*/  S2UR UR5, SR_CTAID.Y ;  /* 0x00000000000579c3 */ /* 0x000e220000002600 */
[----:B------:R-:W1:Y:S01]  /*0030*/  LDCU.64 UR10, c[0x0][0x358] ;  /* 0x00006b00ff0a77ac */ /* 0x000e620008000a00 */
[----:B------:R-:W2:Y:S01]  /*0040*/  S2R R7, SR_CTAID.X ;  /* 0x0000000000077919 */ /* 0x000ea20000002500 */
[----:B------:R-:W2:Y:S05]  /*0050*/  S2R R2, SR_TID.X ;  /* 0x0000000000027919 */ /* 0x000eaa0000002100 */
[----:B------:R-:W0:Y:S01]  /*0060*/  LDC R0, c[0x0][0x364] ;  /* 0x0000d900ff007b82 */ /* 0x000e220000000800 */
[----:B------:R-:W3:Y:S01]  /*0070*/  LDCU UR6, c[0x0][0x360] ;  /* 0x00006c00ff0677ac */ /* 0x000ee20008000800 */
[----:B------:R-:W3:Y:S06]  /*0080*/  LDCU UR4, c[0x0][0x370] ;  /* 0x00006e00ff0477ac */ /* 0x000eec0008000800 */
[----:B------:R-:W4:Y:S01]  /*0090*/  LDC.64 R16, c[0x0][0x380] ;  /* 0x0000e000ff107b82 */ /* 0x000f220000000a00 */
[----:B---3--:R-:W-:Y:S01]  /*00a0*/  UIMAD UR4, UR6, UR4, URZ ;  /* 0x00000004060472a4 */ /* 0x008fe2000f8e02ff */
[----:B0-----:R-:W-:-:S02]  /*00b0*/  IMAD R0, R0, UR5, R3 ;  /* 0x0000000500007c24 */ /* 0x001fc4000f8e0203 */
[----:B--2---:R-:W-:-:S04]  /*00c0*/  IMAD R7, R7, UR6, R2 ;  /* 0x0000000607077c24 */ /* 0x004fc8000f8e0202 */
[----:B------:R-:W-:-:S05]  /*00d0*/  IMAD R2, R0, UR4, R7 ;  /* 0x0000000400027c24 */ /* 0x000fca000f8e0207 */
[----:B------:R-:W-:-:S05]  /*00e0*/  LEA R3, R2, R2, 0x1 ;  /* 0x0000000202037211 */ /* 0x000fca00078e08ff */
[----:B----4-:R-:W-:-:S05]  /*00f0*/  IMAD.WIDE R16, R3, 0x4, R16 ;  /* 0x0000000403107825 */ /* 0x010fca00078e0210 */
[----:B-1----:R0:W5:Y:S04]  /*0100*/  LDG.E R5, desc[UR10][R16.64+0x8] ;  /* 0x0000080a10057981 */ /* 0x002168000c1e1900 */
[----:B------:R0:W5:Y:S04]  /*0110*/  LDG.E R4, desc[UR10][R16.64+0x4] ;  /* 0x0000040a10047981 */ /* 0x000168000c1e1900 */
[----:B------:R0:W5:Y:S01]  /*0120*/  LDG.E R3, desc[UR10][R16.64] ;  /* 0x0000000a10037981 */ /* 0x000162000c1e1900 */
[----:B------:R-:W-:Y:S01]  /*0130*/  HFMA2 R2, -RZ, RZ, 1.375, 0 ;  /* 0x3d800000ff027431 */ /* 0x000fe200000001ff */
[----:B------:R-:W-:-:S02]  /*0140*/  MOV R6, 0x3b000000 ;  /* 0x3b00000000067802 */ /* 0x000fc40000000f00 */
[----:B------:R-:W-:Y:S02]  /*0150*/  I2FP.F32.U32 R21, UR5 ;  /* 0x0000000500157c45 */ /* 0x000fe40008201000 */
[----:B------:R-:W-:Y:S02]  /*0160*/  I2FP.F32.U32 R20, R0 ;  /* 0x0000000000147245 */ /* 0x000fe40000201000 */
[----:B------:R-:W-:Y:S01]  /*0170*/  I2FP.F32.U32 R15, R7 ;  /* 0x00000007000f7245 */ /* 0x000fe20000201000 */
[----:B------:R-:W-:Y:S02]  /*0180*/  FFMA R21, R21, -R6, 1 ;  /* 0x3f80000015157423 */ /* 0x000fe40000000806 */
[-C--:B------:R-:W-:Y:S02]  /*0190*/  FFMA R20, R20, R2.reuse, -8 ;  /* 0xc100000014147423 */ /* 0x080fe40000000002 */
[----:B0-----:R-:W-:-:S07]  /*01a0*/  FFMA R15, R15, R2, -8 ;  /* 0xc10000000f0f7423 */ /* 0x001fce0000000002 */
.L_x_50:
[----:B0----5:R-:W-:-:S05]  /*01b0*/  UMOV UR4, URZ ;  /* 0x000000ff00047c82 */ /* 0x021fca0008000000 */
.L_x_43:
[----:B------:R-:W-:Y:S01]  /*01c0*/  I2FP.F32.U32 R0, UR4 ;  /* 0x0000000400007c45 */ /* 0x000fe20008201000 */
[----:B------:R-:W-:Y:S01]  /*01d0*/  HFMA2 R7, -RZ, RZ, 1.32421875, -19.203125 ;  /* 0x3d4ccccdff077431 */ /* 0x000fe200000001ff */
[----:B------:R-:W-:Y:S01]  /*01e0*/  MOV R2, 0x41a00000 ;  /* 0x41a0000000027802 */ /* 0x000fe20000000f00 */
[----:B------:R-:W-:Y:S02]  /*01f0*/  UIADD3 UR4, UPT, UPT, UR4, 0x1, URZ ;  /* 0x0000000104047890 */ /* 0x000fe4000fffe0ff */
[----:B------:R-:W-:Y:S02]  /*0200*/  FADD R0, R0, -10 ;  /* 0xc120000000007421 */ /* 0x000fe40000000000 */
[----:B------:R-:W-:Y:S02]  /*0210*/  UISETP.NE.AND UP0, UPT, UR4, 0x15, UPT ;  /* 0x000000150400788c */ /* 0x000fe4000bf05270 */
[----:B------:R-:W-:Y:S01]  /*0220*/  FMUL R35, R0, 0.10000000149011611938 ;  /* 0x3dcccccd00237820 */ /* 0x000fe20000400000 */
[----:B------:R-:W-:-:S03]  /*0230*/  FFMA R2, R7, -R2, 1 ;  /* 0x3f80000007027423 */ /* 0x000fc60000000802 */
[----:B0-----:R-:W0:Y:S01]  /*0240*/  FCHK P0, R35, 20 ;  /* 0x41a0000023007902 */ /* 0x001e220000000000 */
[----:B------:R-:W-:-:S04]  /*0250*/  FFMA R2, R2, R7, 0.050000000745058059692 ;  /* 0x3d4ccccd02027423 */ /* 0x000fc80000000007 */
[----:B------:R-:W-:-:S04]  /*0260*/  FFMA R0, R35, R2, RZ ;  /* 0x0000000223007223 */ /* 0x000fc800000000ff */
[----:B------:R-:W-:-:S04]  /*0270*/  FFMA R7, R0, -20, R35 ;  /* 0xc1a0000000077823 */ /* 0x000fc80000000023 */
[----:B------:R-:W-:Y:S01]  /*0280*/  FFMA R6, R2, R7, R0 ;  /* 0x0000000702067223 */ /* 0x000fe20000000000 */
[----:B0----5:R-:W-:Y:S06]  /*0290*/  @!P0 BRA `(.L_x_0) ;  /* 0x00000000000c8947 */ /* 0x021fec0003800000 */
[----:B------:R-:W-:Y:S02]  /*02a0*/  MOV R26, 0x41a00000 ;  /* 0x41a00000001a7802 */ /* 0x000fe40000000f00 */
[----:B------:R-:W-:-:S07]  /*02b0*/  MOV R22, 0x2d0 ;  /* 0x000002d000167802 */ /* 0x000fce0000000f00 */
[----:B-----5:R-:W-:Y:S05]  /*02c0*/  CALL.REL.NOINC `($__internal_1_$__cuda_sm3x_div_rn_noftz_f32_slowpath) ;  /* 0x0000001800307944 */ /* 0x020fea0003c00000 */
.L_x_0:
[----:B------:R-:W-:Y:S01]  /*02d0*/  FADD R2, R15, R6 ;  /* 0x000000060f027221 */ /* 0x000fe20000000000 */
[----:B------:R-:W-:-:S06]  /*02e0*/  UMOV UR5, URZ ;  /* 0x000000ff00057c82 */ /* 0x000fcc0008000000 */
.L_x_42:
[----:B------:R-:W-:Y:S01]  /*02f0*/  HFMA2 R7, -RZ, RZ, 1.32421875, -19.203125 ;  /* 0x3d4ccccdff077431 */ /* 0x000fe200000001ff */
[----:B0-----:R-:W0:Y:S01]  /*0300*/  LDCU.64 UR8, c[0x0][0x388] ;  /* 0x00007100ff0877ac */ /* 0x001e220008000a00 */
[----:B------:R-:W-:Y:S02]  /*0310*/  MOV R6, 0x41a00000 ;  /* 0x41a0000000067802 */ /* 0x000fe40000000f00 */
[----:B------:R-:W-:Y:S01]  /*0320*/  I2FP.F32.U32 R0, UR5 ;  /* 0x0000000500007c45 */ /* 0x000fe20008201000 */
[----:B------:R-:W1:Y:S02]  /*0330*/  LDCU UR6, c[0x0][0x390] ;  /* 0x00007200ff0677ac */ /* 0x000e640008000800 */
[----:B-----5:R-:W-:Y:S02]  /*0340*/  FFMA R10, R7, -R6, 1 ;  /* 0x3f800000070a7423 */ /* 0x020fe40000000806 */
[----:B------:R-:W-:Y:S02]  /*0350*/  FADD R6, R0, -10 ;  /* 0xc120000000067421 */ /* 0x000fe40000000000 */
[----:B------:R-:W-:-:S02]  /*0360*/  FFMA R0, R10, R7, 0.050000000745058059692 ;  /* 0x3d4ccccd0a007423 */ /* 0x000fc40000000007 */
[----:B------:R-:W-:-:S04]  /*0370*/  FMUL R35, R6, 0.10000000149011611938 ;  /* 0x3dcccccd06237820 */ /* 0x000fc80000400000 */
[----:B------:R-:W2:Y:S01]  /*0380*/  FCHK P0, R35, 20 ;  /* 0x41a0000023007902 */ /* 0x000ea20000000000 */
[----:B0-----:R-:W-:Y:S01]  /*0390*/  UIADD3 UR7, UP1, UPT, UR8, 0xc, URZ ;  /* 0x0000000c08077890 */ /* 0x001fe2000ff3e0ff */
[----:B------:R-:W-:Y:S01]  /*03a0*/  FFMA R7, R0, R35, RZ ;  /* 0x0000002300077223 */ /* 0x000fe200000000ff */
[----:B-1----:R-:W-:Y:S02]  /*03b0*/  UIADD3 UR6, UPT, UPT, -UR6, URZ, URZ ;  /* 0x000000ff06067290 */ /* 0x002fe4000fffe1ff */
[----:B------:R-:W-:Y:S01]  /*03c0*/  UIADD3.X UR8, UPT, UPT, URZ, UR9, URZ, UP1, !UPT ;  /* 0x00000009ff087290 */ /* 0x000fe20008ffe4ff */
[----:B------:R-:W-:Y:S01]  /*03d0*/  FFMA R6, R7, -20, R35 ;  /* 0xc1a0000007067823 */ /* 0x000fe20000000023 */
[----:B------:R-:W-:-:S03]  /*03e0*/  MOV R18, UR7 ;  /* 0x0000000700127c02 */ /* 0x000fc60008000f00 */
[----:B------:R-:W-:Y:S01]  /*03f0*/  FFMA R6, R0, R6, R7 ;  /* 0x0000000600067223 */ /* 0x000fe20000000007 */
[----:B------:R-:W-:Y:S01]  /*0400*/  MOV R19, UR8 ;  /* 0x0000000800137c02 */ /* 0x000fe20008000f00 */
[----:B--2---:R-:W-:Y:S06]  /*0410*/  @!P0 BRA `(.L_x_1) ;  /* 0x00000000000c8947 */ /* 0x004fec0003800000 */
[----:B------:R-:W-:Y:S02]  /*0420*/  MOV R26, 0x41a00000 ;  /* 0x41a00000001a7802 */ /* 0x000fe40000000f00 */
[----:B------:R-:W-:-:S07]  /*0430*/  MOV R22, 0x450 ;  /* 0x0000045000167802 */ /* 0x000fce0000000f00 */
[----:B-----5:R-:W-:Y:S05]  /*0440*/  CALL.REL.NOINC `($__internal_1_$__cuda_sm3x_div_rn_noftz_f32_slowpath) ;  /* 0x0000001400d07944 */ /* 0x020fea0003c00000 */
.L_x_1:
[----:B------:R-:W-:Y:S01]  /*0450*/  FADD R0, R20, R6 ;  /* 0x0000000614007221 */ /* 0x000fe20000000000 */
[----:B------:R-:W-:Y:S02]  /*0460*/  MOV R34, 0x3f800000 ;  /* 0x3f80000000227802 */ /* 0x000fe40000000f00 */
[----:B------:R-:W-:Y:S02]  /*0470*/  PRMT R14, RZ, 0x7610, R14 ;  /* 0x00007610ff0e7816 */ /* 0x000fe4000000000e */
[-C--:B------:R-:W-:Y:S02]  /*0480*/  MOV R31, R21.reuse ;  /* 0x00000015001f7202 */ /* 0x080fe40000000f00 */
[----:B------:R-:W-:-:S07]  /*0490*/  MOV R32, R21 ;  /* 0x0000001500207202 */ /* 0x000fce0000000f00 */
.L_x_41:
[----:B------:R-:W2:Y:S04]  /*04a0*/  LDG.E R7, desc[UR10][R18.64+-0xc] ;  /* 0xfffff40a12077981 */ /* 0x000ea8000c1e1900 */
[----:B------:R-:W3:Y:S04]  /*04b0*/  LDG.E R30, desc[UR10][R18.64+-0x8] ;  /* 0xfffff80a121e7981 */ /* 0x000ee8000c1e1900 */
[----:B------:R-:W4:Y:S04]  /*04c0*/  LDG.E R29, desc[UR10][R18.64+-0x4] ;  /* 0xfffffc0a121d7981 */ /* 0x000f28000c1e1900 */
[----:B------:R-:W4:Y:S04]  /*04d0*/  LDG.E R11, desc[UR10][R18.64] ;  /* 0x0000000a120b7981 */ /* 0x000f28000c1e1900 */
[----:B-----5:R0:W5:Y:S04]  /*04e0*/  LDG.E R13, desc[UR10][R18.64+0x4] ;  /* 0x0000040a120d7981 */ /* 0x020168000c1e1900 */
[----:B------:R0:W5:Y:S04]  /*04f0*/  LDG.E R12, desc[UR10][R18.64+0x8] ;  /* 0x0000080a120c7981 */ /* 0x000168000c1e1900 */
[----:B------:R0:W5:Y:S01]  /*0500*/  LDG.E R10, desc[UR10][R18.64+0xc] ;  /* 0x00000c0a120a7981 */ /* 0x000162000c1e1900 */
[----:B------:R-:W-:Y:S01]  /*0510*/  FMUL R27, R0, R0 ;  /* 0x00000000001b7220 */ /* 0x000fe20000400000 */
[----:B------:R-:W-:Y:S01]  /*0520*/  UIADD3 UR6, UPT, UPT, UR6, 0x1, URZ ;  /* 0x0000000106067890 */ /* 0x000fe2000fffe0ff */
[----:B------:R-:W-:Y:S02]  /*0530*/  BSSY.RECONVERGENT B0, `(.L_x_2) ;  /* 0x0000039000007945 */ /* 0x000fe40003800200 */
[----:B------:R-:W-:Y:S01]  /*0540*/  FFMA R27, R2, R2, R27 ;  /* 0x00000002021b7223 */ /* 0x000fe2000000001b */
[----:B------:R-:W-:-:S03]  /*0550*/  UISETP.NE.AND UP1, UPT, UR6, URZ, UPT ;  /* 0x000000ff0600728c */ /* 0x000fc6000bf25270 */
[----:B------:R-:W-:Y:S01]  /*0560*/  FADD R27, R27, 2500 ;  /* 0x451c40001b1b7421 */ /* 0x000fe20000000000 */
[----:B--2---:R-:W-:Y:S01]  /*0570*/  FFMA R6, R7, R7, RZ ;  /* 0x0000000707067223 */ /* 0x004fe200000000ff */
[----:B------:R-:W-:-:S03]  /*0580*/  FADD R23, RZ, -R7 ;  /* 0x80000007ff177221 */ /* 0x000fc60000000000 */
[----:B------:R-:W-:Y:S01]  /*0590*/  FADD R9, RZ, R6 ;  /* 0x00000006ff097221 */ /* 0x000fe20000000000 */
[----:B---3--:R-:W-:-:S03]  /*05a0*/  FADD R25, RZ, -R30 ;  /* 0x8000001eff197221 */ /* 0x008fc60000000000 */
[----:B------:R-:W-:Y:S01]  /*05b0*/  FFMA R9, R30, R30, R9 ;  /* 0x0000001e1e097223 */ /* 0x000fe20000000009 */
[----:B----4-:R-:W-:-:S03]  /*05c0*/  FADD R22, R29, R29 ;  /* 0x0000001d1d167221 */ /* 0x010fc60000000000 */
[----:B------:R-:W-:-:S04]  /*05d0*/  FADD R6, R9, 1 ;  /* 0x3f80000009067421 */ /* 0x000fc80000000000 */
[----:B------:R-:W-:-:S04]  /*05e0*/  FFMA R6, R29, R29, R6 ;  /* 0x0000001d1d067223 */ /* 0x000fc80000000006 */
[----:B------:R-:W-:Y:S01]  /*05f0*/  FFMA R9, -RZ, R7, R6 ;  /* 0x00000007ff097223 */ /* 0x000fe20000000106 */
[----:B------:R-:W-:-:S03]  /*0600*/  FMUL R6, R0, R25 ;  /* 0x0000001900067220 */ /* 0x000fc60000400000 */
[----:B------:R-:W-:Y:S01]  /*0610*/  FFMA R9, -RZ, R30, R9 ;  /* 0x0000001eff097223 */ /* 0x000fe20000000109 */
[----:B------:R-:W-:-:S03]  /*0620*/  FFMA R6, R2, R23, R6 ;  /* 0x0000001702067223 */ /* 0x000fc60000000006 */
[----:B------:R-:W-:Y:S01]  /*0630*/  FADD R22, R9, -R22 ;  /* 0x8000001609167221 */ /* 0x000fe20000000000 */
[----:B------:R-:W-:-:S03]  /*0640*/  FADD R9, -R29, 1 ;  /* 0x3f8000001d097421 */ /* 0x000fc60000000100 */
[----:B------:R-:W-:Y:S01]  /*0650*/  FFMA R22, -R11, R11, R22 ;  /* 0x0000000b0b167223 */ /* 0x000fe20000000116 */
[----:B------:R-:W-:Y:S01]  /*0660*/  FMUL R11, R27, -4 ;  /* 0xc08000001b0b7820 */ /* 0x000fe20000400000 */
[----:B------:R-:W-:-:S03]  /*0670*/  FFMA R6, R9, -50, R6 ;  /* 0xc248000009067823 */ /* 0x000fc60000000006 */
[----:B------:R-:W-:Y:S01]  /*0680*/  FMUL R11, R22, R11 ;  /* 0x0000000b160b7220 */ /* 0x000fe20000400000 */
[----:B------:R-:W-:-:S04]  /*0690*/  FADD R28, R6, R6 ;  /* 0x00000006061c7221 */ /* 0x000fc80000000000 */
[----:B------:R-:W-:Y:S01]  /*06a0*/  FFMA R9, R28, R28, R11 ;  /* 0x0000001c1c097223 */ /* 0x000fe2000000000b */
[----:B------:R-:W-:-:S04]  /*06b0*/  HFMA2 R11, -RZ, RZ, 0, 0 ;  /* 0x00000000ff0b7431 */ /* 0x000fc800000001ff */
[----:B------:R-:W-:-:S13]  /*06c0*/  FSETP.GEU.AND P0, PT, R9, RZ, PT ;  /* 0x000000ff0900720b */ /* 0x000fda0003f0e000 */
[----:B0-----:R-:W-:Y:S05]  /*06d0*/  @!P0 BRA `(.L_x_3) ;  /* 0x0000000000788947 */ /* 0x001fea0003800000 */
[----:B------:R-:W-:Y:S01]  /*06e0*/  IADD3 R11, PT, PT, R9, -0xd000000, RZ ;  /* 0xf3000000090b7810 */ /* 0x000fe20007ffe0ff */
[----:B------:R0:W1:Y:S01]  /*06f0*/  MUFU.RSQ R6, R9 ;  /* 0x0000000900067308 */ /* 0x0000620000001400 */
[----:B------:R-:W-:Y:S02]  /*0700*/  BSSY.RECONVERGENT B1, `(.L_x_4) ;  /* 0x000000b000017945 */ /* 0x000fe40003800200 */
[----:B------:R-:W-:-:S13]  /*0710*/  ISETP.GT.U32.AND P0, PT, R11, 0x727fffff, PT ;  /* 0x727fffff0b00780c */ /* 0x000fda0003f04070 */
[----:B0-----:R-:W-:Y:S05]  /*0720*/  @!P0 BRA `(.L_x_5) ;  /* 0x0000000000108947 */ /* 0x001fea0003800000 */
[----:B-1----:R-:W-:Y:S02]  /*0730*/  MOV R6, R9 ;  /* 0x0000000900067202 */ /* 0x002fe40000000f00 */
[----:B------:R-:W-:-:S07]  /*0740*/  MOV R22, 0x760 ;  /* 0x0000076000167802 */ /* 0x000fce0000000f00 */
[----:B-----5:R-:W-:Y:S05]  /*0750*/  CALL.REL.NOINC `($__internal_0_$__cuda_sm20_sqrt_rn_f32_slowpath) ;  /* 0x0000001000b87944 */ /* 0x020fea0003c00000 */
[----:B------:R-:W-:Y:S05]  /*0760*/  BRA `(.L_x_6) ;  /* 0x0000000000107947 */ /* 0x000fea0003800000 */
.L_x_5:
[----:B-1----:R-:W-:Y:S01]  /*0770*/  FMUL.FTZ R26, R9, R6 ;  /* 0x00000006091a7220 */ /* 0x002fe20000410000 */
[----:B------:R-:W-:-:S03]  /*0780*/  FMUL.FTZ R6, R6, 0.5 ;  /* 0x3f00000006067820 */ /* 0x000fc60000410000 */
[----:B------:R-:W-:-:S04]  /*0790*/  FFMA R9, -R26, R26, R9 ;  /* 0x0000001a1a097223 */ /* 0x000fc80000000109 */
[----:B------:R-:W-:-:S07]  /*07a0*/  FFMA R26, R9, R6, R26 ;  /* 0x00000006091a7223 */ /* 0x000fce000000001a */
.L_x_6:
[----:B------:R-:W-:Y:S05]  /*07b0*/  BSYNC.RECONVERGENT B1 ;  /* 0x0000000000017941 */ /* 0x000fea0003800200 */
.L_x_4:
[----:B------:R-:W-:Y:S01]  /*07c0*/  FADD R22, R27, R27 ;  /* 0x0000001b1b167221 */ /* 0x000fe20000000000 */
[----:B------:R-:W-:Y:S01]  /*07d0*/  FADD R35, -R28, -R26 ;  /* 0x8000001a1c237221 */ /* 0x000fe20000000100 */
[----:B------:R-:W-:Y:S02]  /*07e0*/  BSSY.RECONVERGENT B3, `(.L_x_7) ;  /* 0x000000c000037945 */ /* 0x000fe40003800200 */
[----:B------:R-:W0:Y:S08]  /*07f0*/  MUFU.RCP R6, R22 ;  /* 0x0000001600067308 */ /* 0x000e300000001000 */
[----:B------:R-:W1:Y:S01]  /*0800*/  FCHK P0, R35, R22 ;  /* 0x0000001623007302 */ /* 0x000e620000000000 */
[----:B0-----:R-:W-:-:S04]  /*0810*/  FFMA R9, -R22, R6, 1 ;  /* 0x3f80000016097423 */ /* 0x001fc80000000106 */
[----:B------:R-:W-:-:S04]  /*0820*/  FFMA R6, R6, R9, R6 ;  /* 0x0000000906067223 */ /* 0x000fc80000000006 */
[----:B------:R-:W-:-:S04]  /*0830*/  FFMA R9, R35, R6, RZ ;  /* 0x0000000623097223 */ /* 0x000fc800000000ff */
[----:B------:R-:W-:-:S04]  /*0840*/  FFMA R11, -R22, R9, R35 ;  /* 0x00000009160b7223 */ /* 0x000fc80000000123 */
[----:B------:R-:W-:Y:S01]  /*0850*/  FFMA R6, R6, R11, R9 ;  /* 0x0000000b06067223 */ /* 0x000fe20000000009 */
[----:B-1----:R-:W-:Y:S06]  /*0860*/  @!P0 BRA `(.L_x_8) ;  /* 0x00000000000c8947 */ /* 0x002fec0003800000 */
[----:B------:R-:W-:Y:S02]  /*0870*/  MOV R26, R22 ;  /* 0x00000016001a7202 */ /* 0x000fe40000000f00 */
[----:B------:R-:W-:-:S07]  /*0880*/  MOV R22, 0x8a0 ;  /* 0x000008a000167802 */ /* 0x000fce0000000f00 */
[----:B-----5:R-:W-:Y:S05]  /*0890*/  CALL.REL.NOINC `($__internal_1_$__cuda_sm3x_div_rn_noftz_f32_slowpath) ;  /* 0x0000001000bc7944 */ /* 0x020fea0003c00000 */
.L_x_8:
[----:B------:R-:W-:Y:S05]  /*08a0*/  BSYNC.RECONVERGENT B3 ;  /* 0x0000000000037941 */ /* 0x000fea0003800200 */
.L_x_7:
[----:B------:R-:W-:-:S07]  /*08b0*/  MOV R11, R6 ;  /* 0x00000006000b7202 */ /* 0x000fce0000000f00 */
.L_x_3:
[----:B------:R-:W-:Y:S05]  /*08c0*/  BSYNC.RECONVERGENT B0 ;  /* 0x0000000000007941 */ /* 0x000fea0003800200 */
.L_x_2:
[----:B------:R-:W-:Y:S01]  /*08d0*/  FSETP.GT.AND P0, PT, R11, RZ, PT ;  /* 0x000000ff0b00720b */ /* 0x000fe20003f04000 */
[----:B------:R-:W-:-:S12]  /*08e0*/  BSSY.RECONVERGENT B0, `(.L_x_9) ;  /* 0x00000d1000007945 */ /* 0x000fd80003800200 */
[----:B------:R-:W-:Y:S05]  /*08f0*/  @!P0 BRA `(.L_x_10) ;  /* 0x0000000c003c8947 */ /* 0x000fea0003800000 */
[----:B------:R-:W-:Y:S01]  /*0900*/  LOP3.LUT P0, RZ, R14, 0xff, RZ, 0xc0, !PT ;  /* 0x000000ff0eff7812 */ /* 0x000fe2000780c0ff */
[----:B------:R-:W-:-:S03]  /*0910*/  HFMA2 R14, -RZ, RZ, 0, 5.9604644775390625e-08 ;  /* 0x00000001ff0e7431 */ /* 0x000fc600000001ff */
[----:B------:R-:W-:-:S04]  /*0920*/  FSEL R8, R11, R8, !P0 ;  /* 0x000000080b087208 */ /* 0x000fc80004000000 */
[----:B------:R-:W-:-:S13]  /*0930*/  FSETP.GTU.AND P0, PT, R11, R8, PT ;  /* 0x000000080b00720b */ /* 0x000fda0003f0c000 */
[----:B------:R-:W-:Y:S05]  /*0940*/  @P0 BRA `(.L_x_10) ;  /* 0x0000000c00280947 */ /* 0x000fea0003800000 */
[-C--:B------:R-:W-:Y:S01]  /*0950*/  FFMA R9, R0, R11.reuse, RZ ;  /* 0x0000000b00097223 */ /* 0x080fe200000000ff */
[----:B------:R-:W-:Y:S01]  /*0960*/  FFMA R6, R2, R11, RZ ;  /* 0x0000000b02067223 */ /* 0x000fe200000000ff */
[----:B------:R-:W-:Y:S01]  /*0970*/  MOV R8, 0x3f800000 ;  /* 0x3f80000000087802 */ /* 0x000fe20000000f00 */
[----:B------:R-:W-:Y:S01]  /*0980*/  BSSY.RECONVERGENT B1, `(.L_x_11) ;  /* 0x0000014000017945 */ /* 0x000fe20003800200 */
[----:B------:R-:W-:Y:S01]  /*0990*/  FADD R30, -R30, R9 ;  /* 0x000000091e1e7221 */ /* 0x000fe20000000100 */
[----:B------:R-:W-:Y:S02]  /*09a0*/  FADD R35, -R7, R6 ;  /* 0x0000000607237221 */ /* 0x000fe40000000100 */
[----:B------:R-:W-:Y:S01]  /*09b0*/  FFMA R6, R11, -50, R8 ;  /* 0xc24800000b067823 */ /* 0x000fe20000000008 */
[----:B------:R-:W-:-:S03]  /*09c0*/  FMUL R8, R30, R30 ;  /* 0x0000001e1e087220 */ /* 0x000fc60000400000 */
[----:B------:R-:W-:Y:S01]  /*09d0*/  FADD R29, -R29, R6 ;  /* 0x000000061d1d7221 */ /* 0x000fe20000000100 */
[----:B------:R-:W-:-:S04]  /*09e0*/  FFMA R8, R35, R35, R8 ;  /* 0x0000002323087223 */ /* 0x000fc80000000008 */
[----:B------:R-:W-:-:S04]  /*09f0*/  FFMA R7, R29, R29, R8 ;  /* 0x0000001d1d077223 */ /* 0x000fc80000000008 */
[----:B------:R0:W1:Y:S01]  /*0a00*/  MUFU.RSQ R6, R7 ;  /* 0x0000000700067308 */ /* 0x0000620000001400 */
[----:B------:R-:W-:-:S04]  /*0a10*/  IADD3 R8, PT, PT, R7, -0xd000000, RZ ;  /* 0xf300000007087810 */ /* 0x000fc80007ffe0ff */
[----:B------:R-:W-:-:S13]  /*0a20*/  ISETP.GT.U32.AND P0, PT, R8, 0x727fffff, PT ;  /* 0x727fffff0800780c */ /* 0x000fda0003f04070 */
[----:B01----:R-:W-:Y:S05]  /*0a30*/  @!P0 BRA `(.L_x_12) ;  /* 0x0000000000108947 */ /* 0x003fea0003800000 */
[----:B------:R-:W-:Y:S02]  /*0a40*/  MOV R6, R7 ;  /* 0x0000000700067202 */ /* 0x000fe40000000f00 */
[----:B------:R-:W-:-:S07]  /*0a50*/  MOV R22, 0xa70 ;  /* 0x00000a7000167802 */ /* 0x000fce0000000f00 */
[----:B-----5:R-:W-:Y:S05]  /*0a60*/  CALL.REL.NOINC `($__internal_0_$__cuda_sm20_sqrt_rn_f32_slowpath) ;  /* 0x0000000c00f47944 */ /* 0x020fea0003c00000 */
[----:B------:R-:W-:Y:S05]  /*0a70*/  BRA `(.L_x_13) ;  /* 0x0000000000107947 */ /* 0x000fea0003800000 */
.L_x_12:
[----:B------:R-:W-:Y:S01]  /*0a80*/  FMUL.FTZ R26, R7, R6 ;  /* 0x00000006071a7220 */ /* 0x000fe20000410000 */
[----:B------:R-:W-:-:S03]  /*0a90*/  FMUL.FTZ R6, R6, 0.5 ;  /* 0x3f00000006067820 */ /* 0x000fc60000410000 */
[----:B------:R-:W-:-:S04]  /*0aa0*/  FFMA R7, -R26, R26, R7 ;  /* 0x0000001a1a077223 */ /* 0x000fc80000000107 */
[----:B------:R-:W-:-:S07]  /*0ab0*/  FFMA R26, R7, R6, R26 ;  /* 0x00000006071a7223 */ /* 0x000fce000000001a */
.L_x_13:
[----:B------:R-:W-:Y:S05]  /*0ac0*/  BSYNC.RECONVERGENT B1 ;  /* 0x0000000000017941 */ /* 0x000fea0003800200 */
.L_x_11:
[----:B------:R-:W0:Y:S01]  /*0ad0*/  MUFU.RCP R7, R26 ;  /* 0x0000001a00077308 */ /* 0x000e220000001000 */
[----:B------:R-:W-:Y:S07]  /*0ae0*/  BSSY.RECONVERGENT B3, `(.L_x_14) ;  /* 0x000000b000037945 */ /* 0x000fee0003800200 */
[----:B------:R-:W1:Y:S01]  /*0af0*/  FCHK P0, R35, R26 ;  /* 0x0000001a23007302 */ /* 0x000e620000000000 */
[----:B0-----:R-:W-:-:S04]  /*0b00*/  FFMA R6, R7, -R26, 1 ;  /* 0x3f80000007067423 */ /* 0x001fc8000000081a */
[----:B------:R-:W-:-:S04]  /*0b10*/  FFMA R6, R7, R6, R7 ;  /* 0x0000000607067223 */ /* 0x000fc80000000007 */
[----:B------:R-:W-:-:S04]  /*0b20*/  FFMA R33, R35, R6, RZ ;  /* 0x0000000623217223 */ /* 0x000fc800000000ff */
[----:B------:R-:W-:-:S04]  /*0b30*/  FFMA R7, R33, -R26, R35 ;  /* 0x8000001a21077223 */ /* 0x000fc80000000023 */
[----:B------:R-:W-:Y:S01]  /*0b40*/  FFMA R33, R6, R7, R33 ;  /* 0x0000000706217223 */ /* 0x000fe20000000021 */
[----:B-1----:R-:W-:Y:S06]  /*0b50*/  @!P0 BRA `(.L_x_15) ;  /* 0x00000000000c8947 */ /* 0x002fec0003800000 */
[----:B------:R-:W-:-:S07]  /*0b60*/  MOV R22, 0xb80 ;  /* 0x00000b8000167802 */ /* 0x000fce0000000f00 */
[----:B-----5:R-:W-:Y:S05]  /*0b70*/  CALL.REL.NOINC `($__internal_1_$__cuda_sm3x_div_rn_noftz_f32_slowpath) ;  /* 0x0000001000047944 */ /* 0x020fea0003c00000 */
[----:B------:R-:W-:-:S07]  /*0b80*/  MOV R33, R6 ;  /* 0x0000000600217202 */ /* 0x000fce0000000f00 */
.L_x_15:
[----:B------:R-:W-:Y:S05]  /*0b90*/  BSYNC.RECONVERGENT B3 ;  /* 0x0000000000037941 */ /* 0x000fea0003800200 */
.L_x_14:
[----:B------:R-:W-:Y:S01]  /*0ba0*/  FMUL R7, R33, R33 ;  /* 0x0000002121077220 */ /* 0x000fe20000400000 */
[----:B------:R-:W-:Y:S03]  /*0bb0*/  BSSY.RECONVERGENT B1, `(.L_x_16) ;  /* 0x000000f000017945 */ /* 0x000fe60003800200 */
        /* <DEDUP_REMOVED lines=10> */
.L_x_17:
[----:B------:R-:W-:Y:S01]  /*0c60*/  FMUL.FTZ R26, R7, R6 ;  /* 0x00000006071a7220 */ /* 0x000fe20000410000 */
[----:B------:R-:W-:-:S03]  /*0c70*/  FMUL.FTZ R6, R6, 0.5 ;  /* 0x3f00000006067820 */ /* 0x000fc60000410000 */
[----:B------:R-:W-:-:S04]  /*0c80*/  FFMA R7, -R26, R26, R7 ;  /* 0x0000001a1a077223 */ /* 0x000fc80000000107 */
[----:B------:R-:W-:-:S07]  /*0c90*/  FFMA R26, R7, R6, R26 ;  /* 0x00000006071a7223 */ /* 0x000fce000000001a */
.L_x_18:
[----:B------:R-:W-:Y:S05]  /*0ca0*/  BSYNC.RECONVERGENT B1 ;  /* 0x0000000000017941 */ /* 0x000fea0003800200 */
.L_x_16:
        /* <DEDUP_REMOVED lines=9> */
[----:B------:R-:W-:Y:S02]  /*0d40*/  MOV R35, R30 ;  /* 0x0000001e00237202 */ /* 0x000fe40000000f00 */
[----:B------:R-:W-:-:S07]  /*0d50*/  MOV R22, 0xd70 ;  /* 0x00000d7000167802 */ /* 0x000fce0000000f00 */
[----:B-----5:R-:W-:Y:S05]  /*0d60*/  CALL.REL.NOINC `($__internal_1_$__cuda_sm3x_div_rn_noftz_f32_slowpath) ;  /* 0x0000000c00887944 */ /* 0x020fea0003c00000 */
[----:B------:R-:W-:-:S07]  /*0d70*/  MOV R32, R6 ;  /* 0x0000000600207202 */ /* 0x000fce0000000f00 */
.L_x_20:
[----:B------:R-:W-:Y:S05]  /*0d80*/  BSYNC.RECONVERGENT B3 ;  /* 0x0000000000037941 */ /* 0x000fea0003800200 */
.L_x_19:
        /* <DEDUP_REMOVED lines=12> */
.L_x_22:
[----:B------:R-:W-:Y:S01]  /*0e50*/  FMUL.FTZ R26, R7, R6 ;  /* 0x00000006071a7220 */ /* 0x000fe20000410000 */
[----:B------:R-:W-:-:S03]  /*0e60*/  FMUL.FTZ R6, R6, 0.5 ;  /* 0x3f00000006067820 */ /* 0x000fc60000410000 */
[----:B------:R-:W-:-:S04]  /*0e70*/  FFMA R7, -R26, R26, R7 ;  /* 0x0000001a1a077223 */ /* 0x000fc80000000107 */
[----:B------:R-:W-:-:S07]  /*0e80*/  FFMA R26, R7, R6, R26 ;  /* 0x00000006071a7223 */ /* 0x000fce000000001a */
.L_x_23:
[----:B------:R-:W-:Y:S05]  /*0e90*/  BSYNC.RECONVERGENT B1 ;  /* 0x0000000000017941 */ /* 0x000fea0003800200 */
.L_x_21:
        /* <DEDUP_REMOVED lines=13> */
.L_x_25:
[----:B------:R-:W-:Y:S05]  /*0f70*/  BSYNC.RECONVERGENT B3 ;  /* 0x0000000000037941 */ /* 0x000fea0003800200 */
.L_x_24:
[----:B------:R-:W-:Y:S01]  /*0f80*/  FADD R8, -R32, 6 ;  /* 0x40c0000020087421 */ /* 0x000fe20000000100 */
[----:B------:R-:W-:Y:S01]  /*0f90*/  FADD R35, -R33, 10 ;  /* 0x4120000021237421 */ /* 0x000fe20000000100 */
[----:B------:R-:W-:Y:S01]  /*0fa0*/  FADD R7, RZ, -R31 ;  /* 0x8000001fff077221 */ /* 0x000fe20000000000 */
[----:B------:R-:W-:Y:S01]  /*0fb0*/  BSSY.RECONVERGENT B1, `(.L_x_26) ;  /* 0x0000010000017945 */ /* 0x000fe20003800200 */
[----:B------:R-:W-:-:S04]  /*0fc0*/  FMUL R6, R8, R8 ;  /* 0x0000000808067220 */ /* 0x000fc80000400000 */
        /* <DEDUP_REMOVED lines=10> */
.L_x_27:
[----:B------:R-:W-:Y:S01]  /*1070*/  FMUL.FTZ R26, R9, R6 ;  /* 0x00000006091a7220 */ /* 0x000fe20000410000 */
[----:B------:R-:W-:-:S03]  /*1080*/  FMUL.FTZ R6, R6, 0.5 ;  /* 0x3f00000006067820 */ /* 0x000fc60000410000 */
[----:B------:R-:W-:-:S04]  /*1090*/  FFMA R9, -R26, R26, R9 ;  /* 0x0000001a1a097223 */ /* 0x000fc80000000109 */
[----:B------:R-:W-:-:S07]  /*10a0*/  FFMA R26, R9, R6, R26 ;  /* 0x00000006091a7223 */ /* 0x000fce000000001a */
.L_x_28:
[----:B------:R-:W-:Y:S05]  /*10b0*/  BSYNC.RECONVERGENT B1 ;  /* 0x0000000000017941 */ /* 0x000fea0003800200 */
.L_x_26:
        /* <DEDUP_REMOVED lines=12> */
.L_x_30:
[----:B------:R-:W-:Y:S05]  /*1180*/  BSYNC.RECONVERGENT B3 ;  /* 0x0000000000037941 */ /* 0x000fea0003800200 */
.L_x_29:
        /* <DEDUP_REMOVED lines=12> */
.L_x_32:
[----:B------:R-:W-:Y:S01]  /*1250*/  FMUL.FTZ R26, R9, R6 ;  /* 0x00000006091a7220 */ /* 0x000fe20000410000 */
[----:B------:R-:W-:-:S03]  /*1260*/  FMUL.FTZ R6, R6, 0.5 ;  /* 0x3f00000006067820 */ /* 0x000fc60000410000 */
[----:B------:R-:W-:-:S04]  /*1270*/  FFMA R9, -R26, R26, R9 ;  /* 0x0000001a1a097223 */ /* 0x000fc80000000109 */
[----:B------:R-:W-:-:S07]  /*1280*/  FFMA R26, R9, R6, R26 ;  /* 0x00000006091a7223 */ /* 0x000fce000000001a */
.L_x_33:
[----:B------:R-:W-:Y:S05]  /*1290*/  BSYNC.RECONVERGENT B1 ;  /* 0x0000000000017941 */ /* 0x000fea0003800200 */
.L_x_31:
        /* <DEDUP_REMOVED lines=13> */
.L_x_35:
[----:B------:R-:W-:Y:S05]  /*1370*/  BSYNC.RECONVERGENT B3 ;  /* 0x0000000000037941 */ /* 0x000fea0003800200 */
.L_x_34:
        /* <DEDUP_REMOVED lines=12> */
.L_x_37:
[----:B------:R-:W-:Y:S01]  /*1440*/  FMUL.FTZ R26, R9, R6 ;  /* 0x00000006091a7220 */ /* 0x000fe20000410000 */
[----:B------:R-:W-:-:S03]  /*1450*/  FMUL.FTZ R6, R6, 0.5 ;  /* 0x3f00000006067820 */ /* 0x000fc60000410000 */
[----:B------:R-:W-:-:S04]  /*1460*/  FFMA R9, -R26, R26, R9 ;  /* 0x0000001a1a097223 */ /* 0x000fc80000000109 */
[----:B------:R-:W-:-:S07]  /*1470*/  FFMA R26, R9, R6, R26 ;  /* 0x00000006091a7223 */ /* 0x000fce000000001a */
.L_x_38:
[----:B------:R-:W-:Y:S05]  /*1480*/  BSYNC.RECONVERGENT B1 ;  /* 0x0000000000017941 */ /* 0x000fea0003800200 */
.L_x_36:
        /* <DEDUP_REMOVED lines=12> */
.L_x_40:
[----:B------:R-:W-:Y:S05]  /*1550*/  BSYNC.RECONVERGENT B3 ;  /* 0x0000000000037941 */ /* 0x000fea0003800200 */
.L_x_39:
[----:B------:R-:W-:Y:S01]  /*1560*/  FMUL R29, R29, R32 ;  /* 0x000000201d1d7220 */ /* 0x000fe20000400000 */
[----:B------:R-:W-:-:S03]  /*1570*/  MOV R8, R11 ;  /* 0x0000000b00087202 */ /* 0x000fc60000000f00 */
[----:B------:R-:W-:-:S04]  /*1580*/  FFMA R29, R30, R33, R29 ;  /* 0x000000211e1d7223 */ /* 0x000fc8000000001d */
[----:B------:R-:W-:-:S04]  /*1590*/  FFMA R6, R6, R31, R29 ;  /* 0x0000001f06067223 */ /* 0x000fc8000000001d */
[----:B------:R-:W-:-:S04]  /*15a0*/  FADD R6, R6, -1 ;  /* 0xbf80000006067421 */ /* 0x000fc80000000000 */
[----:B------:R-:W-:-:S04]  /*15b0*/  FMUL R7, R6, -0.5 ;  /* 0xbf00000006077820 */ /* 0x000fc80000400000 */
[-C--:B-----5:R-:W-:Y:S01]  /*15c0*/  FMUL R32, R13, R7.reuse ;  /* 0x000000070d207220 */ /* 0x0a0fe20000400000 */
[-C--:B------:R-:W-:Y:S01]  /*15d0*/  FMUL R31, R12, R7.reuse ;  /* 0x000000070c1f7220 */ /* 0x080fe20000400000 */
[----:B------:R-:W-:-:S07]  /*15e0*/  FMUL R34, R10, R7 ;  /* 0x000000070a227220 */ /* 0x000fce0000400000 */
.L_x_10:
[----:B------:R-:W-:Y:S05]  /*15f0*/  BSYNC.RECONVERGENT B0 ;  /* 0x0000000000007941 */ /* 0x000fea0003800200 */
.L_x_9:
[----:B------:R-:W-:-:S04]  /*1600*/  IADD3 R18, P0, PT, R18, 0x1c, RZ ;  /* 0x0000001c12127810 */ /* 0x000fc80007f1e0ff */
[----:B------:R-:W-:Y:S01]  /*1610*/  IADD3.X R19, PT, PT, RZ, R19, RZ, P0, !PT ;  /* 0x00000013ff137210 */ /* 0x000fe200007fe4ff */
[----:B------:R-:W-:Y:S08]  /*1620*/  BRA.U UP1, `(.L_x_41) ;  /* 0xffffffed019c7547 */ /* 0x000ff0000b83ffff */
[----:B------:R-:W-:Y:S01]  /*1630*/  FADD R3, R32, R3 ;  /* 0x0000000320037221 */ /* 0x000fe20000000000 */
[----:B------:R-:W-:Y:S01]  /*1640*/  FADD R4, R31, R4 ;  /* 0x000000041f047221 */ /* 0x000fe20000000000 */
[----:B------:R-:W-:Y:S01]  /*1650*/  FADD R5, R34, R5 ;  /* 0x0000000522057221 */ /* 0x000fe20000000000 */
[----:B------:R-:W-:Y:S02]  /*1660*/  UIADD3 UR5, UPT, UPT, UR5, 0x1, URZ ;  /* 0x0000000105057890 */ /* 0x000fe4000fffe0ff */
[----:B------:R0:W-:Y:S02]  /*1670*/  STG.E desc[UR10][R16.64], R3 ;  /* 0x0000000310007986 */ /* 0x0001e4000c10190a */
[----:B------:R-:W-:Y:S02]  /*1680*/  UISETP.NE.AND UP1, UPT, UR5, 0x15, UPT ;  /* 0x000000150500788c */ /* 0x000fe4000bf25270 */
[----:B------:R0:W-:Y:S04]  /*1690*/  STG.E desc[UR10][R16.64+0x4], R4 ;  /* 0x0000040410007986 */ /* 0x0001e8000c10190a */
[----:B------:R0:W-:Y:S03]  /*16a0*/  STG.E desc[UR10][R16.64+0x8], R5 ;  /* 0x0000080510007986 */ /* 0x0001e6000c10190a */
[----:B------:R-:W-:Y:S05]  /*16b0*/  BRA.U UP1, `(.L_x_42) ;  /* 0xffffffed010c7547 */ /* 0x000fea000b83ffff */
[----:B------:R-:W-:Y:S05]  /*16c0*/  BRA.U UP0, `(.L_x_43) ;  /* 0xffffffe900bc7547 */ /* 0x000fea000b83ffff */
[----:B------:R-:W-:Y:S01]  /*16d0*/  HFMA2 R7, -RZ, RZ, 0.89208984375, -112.625 ;  /* 0x3b23d70aff077431 */ /* 0x000fe200000001ff */
[----:B------:R-:W-:Y:S01]  /*16e0*/  MOV R0, 0x3f800000 ;  /* 0x3f80000000007802 */ /* 0x000fe20000000f00 */
[----:B------:R-:W1:Y:S01]  /*16f0*/  FCHK P0, R3, 400 ;  /* 0x43c8000003007902 */ /* 0x000e620000000000 */
[----:B------:R-:W-:Y:S03]  /*1700*/  BSSY.RECONVERGENT B0, `(.L_x_44) ;  /* 0x000000b000007945 */ /* 0x000fe60003800200 */
[----:B------:R-:W-:-:S04]  /*1710*/  FFMA R0, R7, -400, R0 ;  /* 0xc3c8000007007823 */ /* 0x000fc80000000000 */
[----:B------:R-:W-:-:S04]  /*1720*/  FFMA R0, R0, R7, 0.0024999999441206455231 ;  /* 0x3b23d70a00007423 */ /* 0x000fc80000000007 */
[----:B------:R-:W-:-:S04]  /*1730*/  FFMA R2, R3, R0, RZ ;  /* 0x0000000003027223 */ /* 0x000fc800000000ff */
[----:B------:R-:W-:-:S04]  /*1740*/  FFMA R7, R2, -400, R3 ;  /* 0xc3c8000002077823 */ /* 0x000fc80000000003 */
[----:B------:R-:W-:Y:S01]  /*1750*/  FFMA R6, R0, R7, R2 ;  /* 0x0000000700067223 */ /* 0x000fe20000000002 */
[----:B-1----:R-:W-:Y:S06]  /*1760*/  @!P0 BRA `(.L_x_45) ;  /* 0x0000000000108947 */ /* 0x002fec0003800000 */
[----:B------:R-:W-:Y:S02]  /*1770*/  MOV R35, R3 ;  /* 0x0000000300237202 */ /* 0x000fe40000000f00 */
[----:B------:R-:W-:Y:S02]  /*1780*/  MOV R26, 0x43c80000 ;  /* 0x43c80000001a7802 */ /* 0x000fe40000000f00 */
[----:B------:R-:W-:-:S07]  /*1790*/  MOV R22, 0x17b0 ;  /* 0x000017b000167802 */ /* 0x000fce0000000f00 */
[----:B0----5:R-:W-:Y:S05]  /*17a0*/  CALL.REL.NOINC `($__internal_1_$__cuda_sm3x_div_rn_noftz_f32_slowpath) ;  /* 0x0000000000f87944 */ /* 0x021fea0003c00000 */
.L_x_45:
[----:B------:R-:W-:Y:S05]  /*17b0*/  BSYNC.RECONVERGENT B0 ;  /* 0x0000000000007941 */ /* 0x000fea0003800200 */
.L_x_44:
[----:B------:R-:W-:Y:S01]  /*17c0*/  FADD.SAT R6, RZ, R6 ;  /* 0x00000006ff067221 */ /* 0x000fe20000002000 */
[----:B------:R-:W-:Y:S01]  /*17d0*/  HFMA2 R7, -RZ, RZ, 0.89208984375, -112.625 ;  /* 0x3b23d70aff077431 */ /* 0x000fe200000001ff */
[----:B------:R-:W-:Y:S01]  /*17e0*/  MOV R0, 0x43c80000 ;  /* 0x43c8000000007802 */ /* 0x000fe20000000f00 */
[----:B------:R-:W1:Y:S01]  /*17f0*/  FCHK P0, R4, 400 ;  /* 0x43c8000004007902 */ /* 0x000e620000000000 */
[----:B0-----:R-:W-:Y:S01]  /*1800*/  FMUL R3, R6, 255 ;  /* 0x437f000006037820 */ /* 0x001fe20000400000 */
[----:B------:R-:W-:Y:S04]  /*1810*/  BSSY.RECONVERGENT B0, `(.L_x_46) ;  /* 0x000000c000007945 */ /* 0x000fe80003800200 */
[----:B------:R0:W-:Y:S01]  /*1820*/  STG.E desc[UR10][R16.64], R3 ;  /* 0x0000000310007986 */ /* 0x0001e2000c10190a */
[----:B------:R-:W-:-:S04]  /*1830*/  FFMA R0, R7, -R0, 1 ;  /* 0x3f80000007007423 */ /* 0x000fc80000000800 */
[----:B------:R-:W-:-:S04]  /*1840*/  FFMA R7, R0, R7, 0.0024999999441206455231 ;  /* 0x3b23d70a00077423 */ /* 0x000fc80000000007 */
[----:B------:R-:W-:-:S04]  /*1850*/  FFMA R0, R4, R7, RZ ;  /* 0x0000000704007223 */ /* 0x000fc800000000ff */
[----:B------:R-:W-:-:S04]  /*1860*/  FFMA R2, R0, -400, R4 ;  /* 0xc3c8000000027823 */ /* 0x000fc80000000004 */
[----:B------:R-:W-:Y:S01]  /*1870*/  FFMA R6, R7, R2, R0 ;  /* 0x0000000207067223 */ /* 0x000fe20000000000 */
[----:B01----:R-:W-:Y:S06]  /*1880*/  @!P0 BRA `(.L_x_47) ;  /* 0x0000000000108947 */ /* 0x003fec0003800000 */
[----:B------:R-:W-:Y:S02]  /*1890*/  MOV R35, R4 ;  /* 0x0000000400237202 */ /* 0x000fe40000000f00 */
[----:B------:R-:W-:Y:S02]  /*18a0*/  MOV R26, 0x43c80000 ;  /* 0x43c80000001a7802 */ /* 0x000fe40000000f00 */
[----:B------:R-:W-:-:S07]  /*18b0*/  MOV R22, 0x18d0 ;  /* 0x000018d000167802 */ /* 0x000fce0000000f00 */
[----:B-----5:R-:W-:Y:S05]  /*18c0*/  CALL.REL.NOINC `($__internal_1_$__cuda_sm3x_div_rn_noftz_f32_slowpath) ;  /* 0x0000000000b07944 */ /* 0x020fea0003c00000 */
.L_x_47:
[----:B------:R-:W-:Y:S05]  /*18d0*/  BSYNC.RECONVERGENT B0 ;  /* 0x0000000000007941 */ /* 0x000fea0003800200 */
.L_x_46:
[----:B------:R-:W-:Y:S01]  /*18e0*/  FADD.SAT R6, RZ, R6 ;  /* 0x00000006ff067221 */ /* 0x000fe20000002000 */
[----:B------:R-:W-:Y:S01]  /*18f0*/  HFMA2 R0, -RZ, RZ, 0.89208984375, -112.625 ;  /* 0x3b23d70aff007431 */ /* 0x000fe200000001ff */
[----:B------:R-:W-:Y:S01]  /*1900*/  MOV R7, 0x43c80000 ;  /* 0x43c8000000077802 */ /* 0x000fe20000000f00 */
[----:B------:R-:W0:Y:S01]  /*1910*/  FCHK P0, R5, 400 ;  /* 0x43c8000005007902 */ /* 0x000e220000000000 */
[----:B------:R-:W-:Y:S01]  /*1920*/  FMUL R4, R6, 255 ;  /* 0x437f000006047820 */ /* 0x000fe20000400000 */
        /* <DEDUP_REMOVED lines=12> */
.L_x_49:
[----:B------:R-:W-:Y:S05]  /*19f0*/  BSYNC.RECONVERGENT B0 ;  /* 0x0000000000007941 */ /* 0x000fea0003800200 */
.L_x_48:
[----:B------:R-:W-:-:S04]  /*1a00*/  FADD.SAT R6, RZ, R6 ;  /* 0x00000006ff067221 */ /* 0x000fc80000002000 */
[----:B------:R-:W-:-:S05]  /*1a10*/  FMUL R5, R6, 255 ;  /* 0x437f000006057820 */ /* 0x000fca0000400000 */
[----:B------:R0:W-:Y:S01]  /*1a20*/  STG.E desc[UR10][R16.64+0x8], R5 ;  /* 0x0000080510007986 */ /* 0x0001e2000c10190a */
[----:B------:R-:W-:Y:S05]  /*1a30*/  BRA `(.L_x_50) ;  /* 0xffffffe400dc7947 */ /* 0x000fea000383ffff */
        .weak           $__internal_0_$__cuda_sm20_sqrt_rn_f32_slowpath
        .type           $__internal_0_$__cuda_sm20_sqrt_rn_f32_slowpath,@function
        .size           $__internal_0_$__cuda_sm20_sqrt_rn_f32_slowpath,($__internal_1_$__cuda_sm3x_div_rn_noftz_f32_slowpath - $__internal_0_$__cuda_sm20_sqrt_rn_f32_slowpath)
$__internal_0_$__cuda_sm20_sqrt_rn_f32_slowpath:
[----:B------:R-:W-:-:S13]  /*1a40*/  LOP3.LUT P0, RZ, R6, 0x7fffffff, RZ, 0xc0, !PT ;  /* 0x7fffffff06ff7812 */ /* 0x000fda000780c0ff */
[----:B------:R-:W-:Y:S01]  /*1a50*/  @!P0 MOV R26, R6 ;  /* 0x00000006001a8202 */ /* 0x000fe20000000f00 */
[----:B------:R-:W-:Y:S06]  /*1a60*/  @!P0 BRA `(.L_x_51) ;  /* 0x0000000000408947 */ /* 0x000fec0003800000 */
[----:B------:R-:W-:-:S13]  /*1a70*/  FSETP.GEU.FTZ.AND P0, PT, R6, RZ, PT ;  /* 0x000000ff0600720b */ /* 0x000fda0003f1e000 */
[----:B------:R-:W-:Y:S01]  /*1a80*/  @!P0 MOV R26, 0x7fffffff ;  /* 0x7fffffff001a8802 */ /* 0x000fe20000000f00 */
[----:B------:R-:W-:Y:S06]  /*1a90*/  @!P0 BRA `(.L_x_51) ;  /* 0x0000000000348947 */ /* 0x000fec0003800000 */
[----:B------:R-:W-:-:S13]  /*1aa0*/  FSETP.GTU.FTZ.AND P0, PT, |R6|, +INF , PT ;  /* 0x7f8000000600780b */ /* 0x000fda0003f1c200 */
[----:B------:R-:W-:Y:S01]  /*1ab0*/  @P0 FADD.FTZ R26, R6, 1 ;  /* 0x3f800000061a0421 */ /* 0x000fe20000010000 */
[----:B------:R-:W-:Y:S06]  /*1ac0*/  @P0 BRA `(.L_x_51) ;  /* 0x0000000000280947 */ /* 0x000fec0003800000 */
[----:B------:R-:W-:-:S13]  /*1ad0*/  FSETP.NEU.FTZ.AND P0, PT, |R6|, +INF , PT ;  /* 0x7f8000000600780b */ /* 0x000fda0003f1d200 */
[----:B------:R-:W-:-:S04]  /*1ae0*/  @P0 FFMA R25, R6, 1.84467440737095516160e+19, RZ ;  /* 0x5f80000006190823 */ /* 0x000fc800000000ff */
[----:B------:R-:W0:Y:S02]  /*1af0*/  @P0 MUFU.RSQ R26, R25 ;  /* 0x00000019001a0308 */ /* 0x000e240000001400 */
[----:B0-----:R-:W-:Y:S01]  /*1b00*/  @P0 FMUL.FTZ R24, R25, R26 ;  /* 0x0000001a19180220 */ /* 0x001fe20000410000 */
[----:B------:R-:W-:Y:S01]  /*1b10*/  @P0 FMUL.FTZ R23, R26, 0.5 ;  /* 0x3f0000001a170820 */ /* 0x000fe20000410000 */
[----:B------:R-:W-:Y:S02]  /*1b20*/  @!P0 MOV R26, R6 ;  /* 0x00000006001a8202 */ /* 0x000fe40000000f00 */
[----:B------:R-:W-:-:S04]  /*1b30*/  @P0 FADD.FTZ R9, -R24, -RZ ;  /* 0x800000ff18090221 */ /* 0x000fc80000010100 */
[----:B------:R-:W-:-:S04]  /*1b40*/  @P0 FFMA R9, R24, R9, R25 ;  /* 0x0000000918090223 */ /* 0x000fc80000000019 */
[----:B------:R-:W-:-:S04]  /*1b50*/  @P0 FFMA R9, R9, R23, R24 ;  /* 0x0000001709090223 */ /* 0x000fc80000000018 */
[----:B------:R-:W-:-:S07]  /*1b60*/  @P0 FMUL.FTZ R26, R9, 2.3283064365386962891e-10 ;  /* 0x2f800000091a0820 */ /* 0x000fce0000410000 */
.L_x_51:
[----:B------:R-:W-:-:S04]  /*1b70*/  HFMA2 R23, -RZ, RZ, 0, 0 ;  /* 0x00000000ff177431 */ /* 0x000fc800000001ff */
[----:B------:R-:W-:Y:S05]  /*1b80*/  RET.REL.NODEC R22 `(_Z6stressPfS_i) ;  /* 0xffffffe4161c7950 */ /* 0x000fea0003c3ffff */
        .weak           $__internal_1_$__cuda_sm3x_div_rn_noftz_f32_slowpath
        .type           $__internal_1_$__cuda_sm3x_div_rn_noftz_f32_slowpath,@function
        .size           $__internal_1_$__cuda_sm3x_div_rn_noftz_f32_slowpath,(.L_x_65 - $__internal_1_$__cuda_sm3x_div_rn_noftz_f32_slowpath)
$__internal_1_$__cuda_sm3x_div_rn_noftz_f32_slowpath:
[----:B------:R-:W-:Y:S01]  /*1b90*/  SHF.R.U32.HI R9, RZ, 0x17, R26 ;  /* 0x00000017ff097819 */ /* 0x000fe2000001161a */
[----:B------:R-:W-:Y:S01]  /*1ba0*/  BSSY.RECONVERGENT B1, `(.L_x_52) ;  /* 0x0000062000017945 */ /* 0x000fe20003800200 */
[----:B------:R-:W-:Y:S02]  /*1bb0*/  SHF.R.U32.HI R24, RZ, 0x17, R35 ;  /* 0x00000017ff187819 */ /* 0x000fe40000011623 */
[----:B------:R-:W-:Y:S02]  /*1bc0*/  LOP3.LUT R9, R9, 0xff, RZ, 0xc0, !PT ;  /* 0x000000ff09097812 */ /* 0x000fe400078ec0ff */
[----:B------:R-:W-:Y:S02]  /*1bd0*/  LOP3.LUT R24, R24, 0xff, RZ, 0xc0, !PT ;  /* 0x000000ff18187812 */ /* 0x000fe400078ec0ff */
[----:B------:R-:W-:Y:S02]  /*1be0*/  IADD3 R6, PT, PT, R9, -0x1, RZ ;  /* 0xffffffff09067810 */ /* 0x000fe40007ffe0ff */
[----:B------:R-:W-:-:S02]  /*1bf0*/  IADD3 R25, PT, PT, R24, -0x1, RZ ;  /* 0xffffffff18197810 */ /* 0x000fc40007ffe0ff */
[----:B------:R-:W-:-:S04]  /*1c00*/  ISETP.GT.U32.AND P0, PT, R6, 0xfd, PT ;  /* 0x000000fd0600780c */ /* 0x000fc80003f04070 */
[----:B------:R-:W-:-:S13]  /*1c10*/  ISETP.GT.U32.OR P0, PT, R25, 0xfd, P0 ;  /* 0x000000fd1900780c */ /* 0x000fda0000704470 */
[----:B------:R-:W-:Y:S01]  /*1c20*/  @!P0 MOV R23, RZ ;  /* 0x000000ff00178202 */ /* 0x000fe20000000f00 */
[----:B------:R-:W-:Y:S06]  /*1c30*/  @!P0 BRA `(.L_x_53) ;  /* 0x00000000005c8947 */ /* 0x000fec0003800000 */
[----:B------:R-:W-:Y:S02]  /*1c40*/  FSETP.GTU.FTZ.AND P0, PT, |R35|, +INF , PT ;  /* 0x7f8000002300780b */ /* 0x000fe40003f1c200 */
[----:B------:R-:W-:-:S04]  /*1c50*/  FSETP.GTU.FTZ.AND P1, PT, |R26|, +INF , PT ;  /* 0x7f8000001a00780b */ /* 0x000fc80003f3c200 */
[----:B------:R-:W-:-:S13]  /*1c60*/  PLOP3.LUT P0, PT, P0, P1, PT, 0xf8, 0x8f ;  /* 0x00000000008f781c */ /* 0x000fda0000703f70 */
[----:B------:R-:W-:Y:S05]  /*1c70*/  @P0 BRA `(.L_x_54) ;  /* 0x00000004004c0947 */ /* 0x000fea0003800000 */
[----:B------:R-:W-:-:S13]  /*1c80*/  LOP3.LUT P0, RZ, R26, 0x7fffffff, R35, 0xc8, !PT ;  /* 0x7fffffff1aff7812 */ /* 0x000fda000780c823 */
[----:B------:R-:W-:Y:S05]  /*1c90*/  @!P0 BRA `(.L_x_55) ;  /* 0x00000004003c8947 */ /* 0x000fea0003800000 */
[C---:B------:R-:W-:Y:S02]  /*1ca0*/  FSETP.NEU.FTZ.AND P2, PT, |R35|.reuse, +INF , PT ;  /* 0x7f8000002300780b */ /* 0x040fe40003f5d200 */
[----:B------:R-:W-:Y:S02]  /*1cb0*/  FSETP.NEU.FTZ.AND P1, PT, |R26|, +INF , PT ;  /* 0x7f8000001a00780b */ /* 0x000fe40003f3d200 */
[----:B------:R-:W-:-:S11]  /*1cc0*/  FSETP.NEU.FTZ.AND P0, PT, |R35|, +INF , PT ;  /* 0x7f8000002300780b */ /* 0x000fd60003f1d200 */
[----:B------:R-:W-:Y:S05]  /*1cd0*/  @!P1 BRA !P2, `(.L_x_55) ;  /* 0x00000004002c9947 */ /* 0x000fea0005000000 */
[----:B------:R-:W-:-:S04]  /*1ce0*/  LOP3.LUT P2, RZ, R35, 0x7fffffff, RZ, 0xc0, !PT ;  /* 0x7fffffff23ff7812 */ /* 0x000fc8000784c0ff */
[----:B------:R-:W-:-:S13]  /*1cf0*/  PLOP3.LUT P1, PT, P1, P2, PT, 0x2f, 0xf2 ;  /* 0x0000000000f2781c */ /* 0x000fda0000f24577 */
[----:B------:R-:W-:Y:S05]  /*1d00*/  @P1 BRA `(.L_x_56) ;  /* 0x0000000400181947 */ /* 0x000fea0003800000 */
[----:B------:R-:W-:-:S04]  /*1d10*/  LOP3.LUT P1, RZ, R26, 0x7fffffff, RZ, 0xc0, !PT ;  /* 0x7fffffff1aff7812 */ /* 0x000fc8000782c0ff */
[----:B------:R-:W-:-:S13]  /*1d20*/  PLOP3.LUT P0, PT, P0, P1, PT, 0x2f, 0xf2 ;  /* 0x0000000000f2781c */ /* 0x000fda0000702577 */
[----:B------:R-:W-:Y:S05]  /*1d30*/  @P0 BRA `(.L_x_57) ;  /* 0x0000000400000947 */ /* 0x000fea0003800000 */
[----:B------:R-:W-:Y:S02]  /*1d40*/  ISETP.GE.AND P0, PT, R25, RZ, PT ;  /* 0x000000ff1900720c */ /* 0x000fe40003f06270 */
[----:B------:R-:W-:-:S11]  /*1d50*/  ISETP.GE.AND P1, PT, R6, RZ, PT ;  /* 0x000000ff0600720c */ /* 0x000fd60003f26270 */
[----:B------:R-:W-:Y:S01]  /*1d60*/  @P0 MOV R23, RZ ;  /* 0x000000ff00170202 */ /* 0x000fe20000000f00 */
[----:B------:R-:W-:Y:S01]  /*1d70*/  @!P0 FFMA R35, R35, 1.84467440737095516160e+19, RZ ;  /* 0x5f80000023238823 */ /* 0x000fe200000000ff */
[----:B------:R-:W-:Y:S01]  /*1d80*/  @!P0 MOV R23, 0xffffffc0 ;  /* 0xffffffc000178802 */ /* 0x000fe20000000f00 */
[----:B------:R-:W-:-:S03]  /*1d90*/  @!P1 FFMA R26, R26, 1.84467440737095516160e+19, RZ ;  /* 0x5f8000001a1a9823 */ /* 0x000fc600000000ff */
[----:B------:R-:W-:-:S07]  /*1da0*/  @!P1 IADD3 R23, PT, PT, R23, 0x40, RZ ;  /* 0x0000004017179810 */ /* 0x000fce0007ffe0ff */
.L_x_53:
[----:B------:R-:W-:Y:S01]  /*1db0*/  LEA R25, R9, 0xc0800000, 0x17 ;  /* 0xc080000009197811 */ /* 0x000fe200078eb8ff */
[----:B------:R-:W-:Y:S01]  /*1dc0*/  BSSY.RECONVERGENT B2, `(.L_x_58) ;  /* 0x0000036000027945 */ /* 0x000fe20003800200 */
[----:B------:R-:W-:Y:S02]  /*1dd0*/  IADD3 R24, PT, PT, R24, -0x7f, RZ ;  /* 0xffffff8118187810 */ /* 0x000fe40007ffe0ff */
[----:B------:R-:W-:-:S03]  /*1de0*/  IADD3 R36, PT, PT, -R25, R26, RZ ;  /* 0x0000001a19247210 */ /* 0x000fc60007ffe1ff */
[----:B------:R-:W-:Y:S01]  /*1df0*/  IMAD R6, R24, -0x800000, R35 ;  /* 0xff80000018067824 */ /* 0x000fe200078e0223 */
[----:B------:R-:W0:Y:S01]  /*1e00*/  MUFU.RCP R26, R36 ;  /* 0x00000024001a7308 */ /* 0x000e220000001000 */
[----:B------:R-:W-:Y:S01]  /*1e10*/  FADD.FTZ R25, -R36, -RZ ;  /* 0x800000ff24197221 */ /* 0x000fe20000010100 */
[----:B------:R-:W-:-:S04]  /*1e20*/  IADD3 R24, PT, PT, R24, 0x7f, -R9 ;  /* 0x0000007f18187810 */ /* 0x000fc80007ffe809 */
[----:B------:R-:W-:Y:S01]  /*1e30*/  IADD3 R23, PT, PT, R24, R23, RZ ;  /* 0x0000001718177210 */ /* 0x000fe20007ffe0ff */
[----:B0-----:R-:W-:-:S04]  /*1e40*/  FFMA R27, R26, R25, 1 ;  /* 0x3f8000001a1b7423 */ /* 0x001fc80000000019 */
[----:B------:R-:W-:-:S04]  /*1e50*/  FFMA R27, R26, R27, R26 ;  /* 0x0000001b1a1b7223 */ /* 0x000fc8000000001a */
[----:B------:R-:W-:-:S04]  /*1e60*/  FFMA R26, R6, R27, RZ ;  /* 0x0000001b061a7223 */ /* 0x000fc800000000ff */
[----:B------:R-:W-:-:S04]  /*1e70*/  FFMA R28, R25, R26, R6 ;  /* 0x0000001a191c7223 */ /* 0x000fc80000000006 */
[----:B------:R-:W-:-:S04]  /*1e80*/  FFMA R28, R27, R28, R26 ;  /* 0x0000001c1b1c7223 */ /* 0x000fc8000000001a */
[----:B------:R-:W-:-:S04]  /*1e90*/  FFMA R25, R25, R28, R6 ;  /* 0x0000001c19197223 */ /* 0x000fc80000000006 */
[----:B------:R-:W-:-:S05]  /*1ea0*/  FFMA R6, R27, R25, R28 ;  /* 0x000000191b067223 */ /* 0x000fca000000001c */
[----:B------:R-:W-:-:S04]  /*1eb0*/  SHF.R.U32.HI R9, RZ, 0x17, R6 ;  /* 0x00000017ff097819 */ /* 0x000fc80000011606 */
[----:B------:R-:W-:-:S04]  /*1ec0*/  LOP3.LUT R24, R9, 0xff, RZ, 0xc0, !PT ;  /* 0x000000ff09187812 */ /* 0x000fc800078ec0ff */
[----:B------:R-:W-:-:S04]  /*1ed0*/  IADD3 R9, PT, PT, R24, R23, RZ ;  /* 0x0000001718097210 */ /* 0x000fc80007ffe0ff */
[----:B------:R-:W-:-:S04]  /*1ee0*/  IADD3 R24, PT, PT, R9, -0x1, RZ ;  /* 0xffffffff09187810 */ /* 0x000fc80007ffe0ff */
[----:B------:R-:W-:-:S13]  /*1ef0*/  ISETP.GE.U32.AND P0, PT, R24, 0xfe, PT ;  /* 0x000000fe1800780c */ /* 0x000fda0003f06070 */
[----:B------:R-:W-:Y:S05]  /*1f00*/  @!P0 BRA `(.L_x_59) ;  /* 0x0000000000808947 */ /* 0x000fea0003800000 */
[----:B------:R-:W-:-:S13]  /*1f10*/  ISETP.GT.AND P0, PT, R9, 0xfe, PT ;  /* 0x000000fe0900780c */ /* 0x000fda0003f04270 */
[----:B------:R-:W-:Y:S05]  /*1f20*/  @P0 BRA `(.L_x_60) ;  /* 0x00000000006c0947 */ /* 0x000fea0003800000 */
[----:B------:R-:W-:-:S13]  /*1f30*/  ISETP.GE.AND P0, PT, R9, 0x1, PT ;  /* 0x000000010900780c */ /* 0x000fda0003f06270 */
[----:B------:R-:W-:Y:S05]  /*1f40*/  @P0 BRA `(.L_x_61) ;  /* 0x0000000000740947 */ /* 0x000fea0003800000 */
[----:B------:R-:W-:Y:S02]  /*1f50*/  ISETP.GE.AND P0, PT, R9, -0x18, PT ;  /* 0xffffffe80900780c */ /* 0x000fe40003f06270 */
[----:B------:R-:W-:-:S11]  /*1f60*/  LOP3.LUT R6, R6, 0x80000000, RZ, 0xc0, !PT ;  /* 0x8000000006067812 */ /* 0x000fd600078ec0ff */
[----:B------:R-:W-:Y:S05]  /*1f70*/  @!P0 BRA `(.L_x_61) ;  /* 0x0000000000688947 */ /* 0x000fea0003800000 */
[CCC-:B------:R-:W-:Y:S01]  /*1f80*/  FFMA.RZ R23, R27.reuse, R25.reuse, R28.reuse ;  /* 0x000000191b177223 */ /* 0x1c0fe2000000c01c */
[CCC-:B------:R-:W-:Y:S01]  /*1f90*/  FFMA.RP R24, R27.reuse, R25.reuse, R28.reuse ;  /* 0x000000191b187223 */ /* 0x1c0fe2000000801c */
[----:B------:R-:W-:Y:S01]  /*1fa0*/  FFMA.RM R27, R27, R25, R28 ;  /* 0x000000191b1b7223 */ /* 0x000fe2000000401c */
[----:B------:R-:W-:Y:S02]  /*1fb0*/  IADD3 R25, PT, PT, R9, 0x20, RZ ;  /* 0x0000002009197810 */ /* 0x000fe40007ffe0ff */
[----:B------:R-:W-:Y:S02]  /*1fc0*/  LOP3.LUT R23, R23, 0x7fffff, RZ, 0xc0, !PT ;  /* 0x007fffff17177812 */ /* 0x000fe400078ec0ff */
[----:B------:R-:W-:Y:S02]  /*1fd0*/  ISETP.NE.AND P2, PT, R9, RZ, PT ;  /* 0x000000ff0900720c */ /* 0x000fe40003f45270 */
[----:B------:R-:W-:Y:S02]  /*1fe0*/  LOP3.LUT R26, R23, 0x800000, RZ, 0xfc, !PT ;  /* 0x00800000171a7812 */ /* 0x000fe400078efcff */
[----:B------:R-:W-:-:S02]  /*1ff0*/  ISETP.NE.AND P1, PT, R9, RZ, PT ;  /* 0x000000ff0900720c */ /* 0x000fc40003f25270 */
[----:B------:R-:W-:Y:S02]  /*2000*/  IADD3 R9, PT, PT, -R9, RZ, RZ ;  /* 0x000000ff09097210 */ /* 0x000fe40007ffe1ff */
[----:B------:R-:W-:Y:S02]  /*2010*/  SHF.L.U32 R25, R26, R25, RZ ;  /* 0x000000191a197219 */ /* 0x000fe400000006ff */
[----:B------:R-:W-:Y:S02]  /*2020*/  FSETP.NEU.FTZ.AND P0, PT, R24, R27, PT ;  /* 0x0000001b1800720b */ /* 0x000fe40003f1d000 */
[----:B------:R-:W-:Y:S02]  /*2030*/  SEL R9, R9, RZ, P2 ;  /* 0x000000ff09097207 */ /* 0x000fe40001000000 */
[----:B------:R-:W-:Y:S02]  /*2040*/  ISETP.NE.AND P1, PT, R25, RZ, P1 ;  /* 0x000000ff1900720c */ /* 0x000fe40000f25270 */
[----:B------:R-:W-:-:S02]  /*2050*/  SHF.R.U32.HI R26, RZ, R9, R26 ;  /* 0x00000009ff1a7219 */ /* 0x000fc4000001161a */
[----:B------:R-:W-:Y:S02]  /*2060*/  PLOP3.LUT P0, PT, P0, P1, PT, 0xf8, 0x8f ;  /* 0x00000000008f781c */ /* 0x000fe40000703f70 */
[----:B------:R-:W-:Y:S02]  /*2070*/  SHF.R.U32.HI R23, RZ, 0x1, R26 ;  /* 0x00000001ff177819 */ /* 0x000fe4000001161a */
[----:B------:R-:W-:-:S04]  /*2080*/  SEL R24, RZ, 0x1, !P0 ;  /* 0x00000001ff187807 */ /* 0x000fc80004000000 */
[----:B------:R-:W-:-:S04]  /*2090*/  LOP3.LUT R9, R24, 0x1, R23, 0xf8, !PT ;  /* 0x0000000118097812 */ /* 0x000fc800078ef817 */
[----:B------:R-:W-:-:S04]  /*20a0*/  LOP3.LUT R26, R9, R26, RZ, 0xc0, !PT ;  /* 0x0000001a091a7212 */ /* 0x000fc800078ec0ff */
[----:B------:R-:W-:-:S04]  /*20b0*/  IADD3 R23, PT, PT, R23, R26, RZ ;  /* 0x0000001a17177210 */ /* 0x000fc80007ffe0ff */
[----:B------:R-:W-:Y:S01]  /*20c0*/  LOP3.LUT R6, R23, R6, RZ, 0xfc, !PT ;  /* 0x0000000617067212 */ /* 0x000fe200078efcff */
[----:B------:R-:W-:Y:S06]  /*20d0*/  BRA `(.L_x_61) ;  /* 0x0000000000107947 */ /* 0x000fec0003800000 */
.L_x_60:
[----:B------:R-:W-:-:S04]  /*20e0*/  LOP3.LUT R6, R6, 0x80000000, RZ, 0xc0, !PT ;  /* 0x8000000006067812 */ /* 0x000fc800078ec0ff */
[----:B------:R-:W-:Y:S01]  /*20f0*/  LOP3.LUT R6, R6, 0x7f800000, RZ, 0xfc, !PT ;  /* 0x7f80000006067812 */ /* 0x000fe200078efcff */
[----:B------:R-:W-:Y:S06]  /*2100*/  BRA `(.L_x_61) ;  /* 0x0000000000047947 */ /* 0x000fec0003800000 */
.L_x_59:
[----:B------:R-:W-:-:S07]  /*2110*/  LEA R6, R23, R6, 0x17 ;  /* 0x0000000617067211 */ /* 0x000fce00078eb8ff */
.L_x_61:
[----:B------:R-:W-:Y:S05]  /*2120*/  BSYNC.RECONVERGENT B2 ;  /* 0x0000000000027941 */ /* 0x000fea0003800200 */
.L_x_58:
[----:B------:R-:W-:Y:S05]  /*2130*/  BRA `(.L_x_62) ;  /* 0x0000000000207947 */ /* 0x000fea0003800000 */
.L_x_57:
[----:B------:R-:W-:-:S04]  /*2140*/  LOP3.LUT R6, R26, 0x80000000, R35, 0x48, !PT ;  /* 0x800000001a067812 */ /* 0x000fc800078e4823 */
[----:B------:R-:W-:Y:S01]  /*2150*/  LOP3.LUT R6, R6, 0x7f800000, RZ, 0xfc, !PT ;  /* 0x7f80000006067812 */ /* 0x000fe200078efcff */
[----:B------:R-:W-:Y:S06]  /*2160*/  BRA `(.L_x_62) ;  /* 0x0000000000147947 */ /* 0x000fec0003800000 */
.L_x_56:
[----:B------:R-:W-:Y:S01]  /*2170*/  LOP3.LUT R6, R26, 0x80000000, R35, 0x48, !PT ;  /* 0x800000001a067812 */ /* 0x000fe200078e4823 */
[----:B------:R-:W-:Y:S06]  /*2180*/  BRA `(.L_x_62) ;  /* 0x00000000000c7947 */ /* 0x000fec0003800000 */
.L_x_55:
[----:B------:R-:W0:Y:S01]  /*2190*/  MUFU.RSQ R6, -QNAN ;  /* 0xffc0000000067908 */ /* 0x000e220000001400 */
[----:B------:R-:W-:Y:S05]  /*21a0*/  BRA `(.L_x_62) ;  /* 0x0000000000047947 */ /* 0x000fea0003800000 */
.L_x_54:
[----:B------:R-:W-:-:S07]  /*21b0*/  FADD.FTZ R6, R35, R26 ;  /* 0x0000001a23067221 */ /* 0x000fce0000010000 */
.L_x_62:
[----:B------:R-:W-:Y:S05]  /*21c0*/  BSYNC.RECONVERGENT B1 ;  /* 0x0000000000017941 */ /* 0x000fea0003800200 */
.L_x_52:
[----:B------:R-:W-:-:S04]  /*21d0*/  HFMA2 R23, -RZ, RZ, 0, 0 ;  /* 0x00000000ff177431 */ /* 0x000fc800000001ff */
[----:B0-----:R-:W-:Y:S05]  /*21e0*/  RET.REL.NODEC R22 `(_Z6stressPfS_i) ;  /* 0xffffffdc16847950 */ /* 0x001fea0003c3ffff */
.L_x_63:
[----:B------:R-:W-:-:S00]  /*21f0*/  BRA `(.L_x_63) ;  /* 0xfffffffc00fc7947 */ /* 0x000fc0000383ffff */
[----:B------:R-:W-:-:S00]  /*2200*/  NOP ;  /* 0x0000000000007918 */ /* 0x000fc00000000000 */
[----:B------:R-:W-:-:S00]  /*2210*/  NOP ;  /* 0x0000000000007918 */ /* 0x000fc00000000000 */
[----:B------:R-:W-:-:S00]  /*2220*/  NOP ;  /* 0x0000000000007918 */ /* 0x000fc00000000000 */
[----:B------:R-:W-:-:S00]  /*2230*/  NOP ;  /* 0x0000000000007918 */ /* 0x000fc00000000000 */
[----:B------:R-:W-:-:S00]  /*2240*/  NOP ;  /* 0x0000000000007918 */ /* 0x000fc00000000000 */
[----:B------:R-:W-:-:S00]  /*2250*/  NOP ;  /* 0x0000000000007918 */ /* 0x000fc00000000000 */
[----:B------:R-:W-:-:S00]  /*2260*/  NOP ;  /* 0x0000000000007918 */ /* 0x000fc00000000000 */
[----:B------:R-:W-:-:S00]  /*2270*/  NOP ;  /* 0x0000000000007918 */ /* 0x000fc00000000000 */
.L_x_65:


//--------------------- .nv.shared.reserved.0     --------------------------
	.section	.nv.shared.reserved.0,"aw",@nobits
	.weak		__nv_reservedSMEM_offset_0_alias
	.size		__nv_reservedSMEM_offset_0_alias, 0, 64
	.other		__nv_reservedSMEM_offset_0_alias,@"STO_CUDA_RESERVED_SHARED STV_DEFAULT"
__nv_reservedSMEM_offset_0_alias:
	.zero		0
	.zero		64


//--------------------- .nv.constant0._Z6stressPfS_i --------------------------
	.section	.nv.constant0._Z6stressPfS_i,"a",@progbits
	.sectionflags	@""
	.align	4
.nv.constant0._Z6stressPfS_i:
	.zero		916


//--------------------- SYMBOLS --------------------------

	.type		.nv.reservedSmem.offset0,@object
	.size		.nv.reservedSmem.offset0,0x4
